def matmul_kernel(
    a_ptr,
    b_ptr,
    c_ptr,
    M,
    N,
    K,
    stride_am,
    stride_ak,
    stride_bk,
    stride_bn,
    stride_cm,
    stride_cn,
    BLOCK_M: tl.constexpr,
    BLOCK_N: tl.constexpr,
    BLOCK_K: tl.constexpr,
    GROUP_M: tl.constexpr,
):
    pid = tl.program_id(axis=0)
    num_pid_m = tl.cdiv(M, BLOCK_M)
    num_pid_n = tl.cdiv(N, BLOCK_N)
    num_pid_in_group = GROUP_M * num_pid_n
    group_id = pid // num_pid_in_group
    first_pid_m = group_id * GROUP_M
    group_size_m = min(num_pid_m - first_pid_m, GROUP_M)
    pid_m = first_pid_m + ((pid % num_pid_in_group) % group_size_m)
    pid_n = (pid % num_pid_in_group) // group_size_m

    offs_am = (pid_m * BLOCK_M + tl.arange(0, BLOCK_M)) % M
    offs_bn = (pid_n * BLOCK_N + tl.arange(0, BLOCK_N)) % N
    offs_k = tl.arange(0, BLOCK_K)
    a_ptrs = a_ptr + offs_am[:, None] * stride_am + offs_k[None, :] * stride_ak
    b_ptrs = b_ptr + offs_k[:, None] * stride_bk + offs_bn[None, :] * stride_bn

    acc = tl.zeros((BLOCK_M, BLOCK_N), dtype=tl.float32)
    for kk in range(0, tl.cdiv(K, BLOCK_K)):
        a = tl.load(a_ptrs, mask=offs_k[None, :] < K - kk * BLOCK_K, other=0.0)
        b = tl.load(b_ptrs, mask=offs_k[:, None] < K - kk * BLOCK_K, other=0.0)
        acc = tl.dot(a, b, acc)
        a_ptrs += BLOCK_K * stride_ak
        b_ptrs += BLOCK_K * stride_bk

    c = acc.to(c_ptr.dtype.element_ty)
    offs_cm = pid_m * BLOCK_M + tl.arange(0, BLOCK_M)
    offs_cn = pid_n * BLOCK_N + tl.arange(0, BLOCK_N)
    c_ptrs = c_ptr + offs_cm[:, None] * stride_cm + offs_cn[None, :] * stride_cn
    mask = (offs_cm[:, None] < M) & (offs_cn[None, :] < N)
    tl.store(c_ptrs, c, mask=mask)

# config = {"BLOCK_K": 64, "BLOCK_M": 64, "BLOCK_N": 64, "GROUP_M": 4, "arch": "sm_100", "dtype": "fp16", "num_ctas": 1, "num_stages": 3, "num_warps": 4}
# arch = sm_100


// ===== COMPILED SASS (sm_100a) =====

	.target	sm_100a

	.elftype	@"ET_EXEC"


//--------------------- .note.nv.tkinfo           --------------------------
	.section	.note.nv.tkinfo,"",@"SHT_NOTE"
	.sectionflags	@"SHF_NOTE_NV_TKINFO"
	.tkinfo
        /*0018*/ 	.word	0x00000081
        /*0030*/ 	.string	""
        /*0030*/ 	.string	"ptxas-blackwell"
        /*0030*/ 	.string	"Cuda compilation tools, release 12.9, V12.9.86"
        /*0030*/ 	.string	"Build cuda_12.9.r12.9/compiler.36037853_0"
        /*0030*/ 	.string	"-v  -suppress-debug-info  -lineinfo  -arch sm_100a "



//--------------------- .note.nv.cuver            --------------------------
	.section	.note.nv.cuver,"",@"SHT_NOTE"
	.sectionflags	@"SHF_NOTE_NV_CUVER"
        /*0018*/ 	.short	0x0001
        /*001a*/ 	.short	0x0064
        /*001c*/ 	.short	0x0001
        /*001e*/ 	.short	0x0000
        /*0020*/ 	.short	0x0001
        /*0022*/ 	.short	0x0000


//--------------------- .nv.info                  --------------------------
	.section	.nv.info,"",@"SHT_CUDA_INFO"
	.align	4


	//----- nvinfo : EIATTR_REGCOUNT
	.align		4
        /*0000*/ 	.byte	0x04, 0x2f
        /*0002*/ 	.short	(.L_4 - .L_3)
	.align		4
.L_3:
        /*0004*/ 	.word	index@(matmul_kernel)
        /*0008*/ 	.word	0x000000fe


	//----- nvinfo : EIATTR_FRAME_SIZE
	.align		4
.L_4:
        /*000c*/ 	.byte	0x04, 0x11
        /*000e*/ 	.short	(.L_6 - .L_5)
	.align		4
.L_5:
        /*0010*/ 	.word	index@($__internal_2_$__cuda_sm10x_tcgen05_guardrail_trap_unallocated_columns_being_dealloced)
        /*0014*/ 	.word	0x00000000


	//----- nvinfo : EIATTR_FRAME_SIZE
	.align		4
.L_6:
        /*0018*/ 	.byte	0x04, 0x11
        /*001a*/ 	.short	(.L_8 - .L_7)
	.align		4
.L_7:
        /*001c*/ 	.word	index@($__internal_1_$__cuda_sm10x_tcgen05_guardrail_trap_phase_invalid_during_alloc)
        /*0020*/ 	.word	0x00000000


	//----- nvinfo : EIATTR_FRAME_SIZE
	.align		4
.L_8:
        /*0024*/ 	.byte	0x04, 0x11
        /*0026*/ 	.short	(.L_10 - .L_9)
	.align		4
.L_9:
        /*0028*/ 	.word	index@($__internal_0_$__cuda_sm10x_tcgen05_guardrail_trap_col_being_dealloced_not_returned_by_alloc)
        /*002c*/ 	.word	0x00000000


	//----- nvinfo : EIATTR_FRAME_SIZE
	.align		4
.L_10:
        /*0030*/ 	.byte	0x04, 0x11
        /*0032*/ 	.short	(.L_12 - .L_11)
	.align		4
.L_11:
        /*0034*/ 	.word	index@(matmul_kernel)
        /*0038*/ 	.word	0x00000000


	//----- nvinfo : EIATTR_MIN_STACK_SIZE
	.align		4
.L_12:
        /*003c*/ 	.byte	0x04, 0x12
        /*003e*/ 	.short	(.L_14 - .L_13)
	.align		4
.L_13:
        /*0040*/ 	.word	index@(matmul_kernel)
        /*0044*/ 	.word	0x00000000
.L_14:


//--------------------- .nv.info.matmul_kernel    --------------------------
	.section	.nv.info.matmul_kernel,"",@"SHT_CUDA_INFO"
	.sectionflags	@""
	.align	4


	//----- nvinfo : EIATTR_CUDA_API_VERSION
	.align		4
        /*0000*/ 	.byte	0x04, 0x37
        /*0002*/ 	.short	(.L_16 - .L_15)
.L_15:
        /*0004*/ 	.word	0x00000081


	//----- nvinfo : EIATTR_KPARAM_INFO
	.align		4
.L_16:
        /*0008*/ 	.byte	0x04, 0x17
        /*000a*/ 	.short	(.L_18 - .L_17)
.L_17:
        /*000c*/ 	.word	0x00000000
        /*0010*/ 	.short	0x000d
        /*0012*/ 	.short	0x0048
        /*0014*/ 	.byte	0x00, 0xf4, 0x21, 0x00


	//----- nvinfo : EIATTR_KPARAM_INFO
	.align		4
.L_18:
        /*0018*/ 	.byte	0x04, 0x17
        /*001a*/ 	.short	(.L_20 - .L_19)
.L_19:
        /*001c*/ 	.word	0x00000000
        /*0020*/ 	.short	0x000c
        /*0022*/ 	.short	0x0040
        /*0024*/ 	.byte	0x00, 0xf4, 0x21, 0x00


	//----- nvinfo : EIATTR_KPARAM_INFO
	.align		4
.L_20:
        /*0028*/ 	.byte	0x04, 0x17
        /*002a*/ 	.short	(.L_22 - .L_21)
.L_21:
        /*002c*/ 	.word	0x00000000
        /*0030*/ 	.short	0x000b
        /*0032*/ 	.short	0x0038
        /*0034*/ 	.byte	0x00, 0xf0, 0x11, 0x00


	//----- nvinfo : EIATTR_KPARAM_INFO
	.align		4
.L_22:
        /*0038*/ 	.byte	0x04, 0x17
        /*003a*/ 	.short	(.L_24 - .L_23)
.L_23:
        /*003c*/ 	.word	0x00000000
        /*0040*/ 	.short	0x000a
        /*0042*/ 	.short	0x0034
        /*0044*/ 	.byte	0x00, 0xf0, 0x11, 0x00


	//----- nvinfo : EIATTR_KPARAM_INFO
	.align		4
.L_24:
        /*0048*/ 	.byte	0x04, 0x17
        /*004a*/ 	.short	(.L_26 - .L_25)
.L_25:
        /*004c*/ 	.word	0x00000000
        /*0050*/ 	.short	0x0009
        /*0052*/ 	.short	0x0030
        /*0054*/ 	.byte	0x00, 0xf0, 0x11, 0x00


	//----- nvinfo : EIATTR_KPARAM_INFO
	.align		4
.L_26:
        /*0058*/ 	.byte	0x04, 0x17
        /*005a*/ 	.short	(.L_28 - .L_27)
.L_27:
        /*005c*/ 	.word	0x00000000
        /*0060*/ 	.short	0x0008
        /*0062*/ 	.short	0x002c
        /*0064*/ 	.byte	0x00, 0xf0, 0x11, 0x00


	//----- nvinfo : EIATTR_KPARAM_INFO
	.align		4
.L_28:
        /*0068*/ 	.byte	0x04, 0x17
        /*006a*/ 	.short	(.L_30 - .L_29)
.L_29:
        /*006c*/ 	.word	0x00000000
        /*0070*/ 	.short	0x0007
        /*0072*/ 	.short	0x0028
        /*0074*/ 	.byte	0x00, 0xf0, 0x11, 0x00


	//----- nvinfo : EIATTR_KPARAM_INFO
	.align		4
.L_30:
        /*0078*/ 	.byte	0x04, 0x17
        /*007a*/ 	.short	(.L_32 - .L_31)
.L_31:
        /*007c*/ 	.word	0x00000000
        /*0080*/ 	.short	0x0006
        /*0082*/ 	.short	0x0024
        /*0084*/ 	.byte	0x00, 0xf0, 0x11, 0x00


	//----- nvinfo : EIATTR_KPARAM_INFO
	.align		4
.L_32:
        /*0088*/ 	.byte	0x04, 0x17
        /*008a*/ 	.short	(.L_34 - .L_33)
.L_33:
        /*008c*/ 	.word	0x00000000
        /*0090*/ 	.short	0x0005
        /*0092*/ 	.short	0x0020
        /*0094*/ 	.byte	0x00, 0xf0, 0x11, 0x00


	//----- nvinfo : EIATTR_KPARAM_INFO
	.align		4
.L_34:
        /*0098*/ 	.byte	0x04, 0x17
        /*009a*/ 	.short	(.L_36 - .L_35)
.L_35:
        /*009c*/ 	.word	0x00000000
        /*00a0*/ 	.short	0x0004
        /*00a2*/ 	.short	0x001c
        /*00a4*/ 	.byte	0x00, 0xf0, 0x11, 0x00


	//----- nvinfo : EIATTR_KPARAM_INFO
	.align		4
.L_36:
        /*00a8*/ 	.byte	0x04, 0x17
        /*00aa*/ 	.short	(.L_38 - .L_37)
.L_37:
        /*00ac*/ 	.word	0x00000000
        /*00b0*/ 	.short	0x0003
        /*00b2*/ 	.short	0x0018
        /*00b4*/ 	.byte	0x00, 0xf0, 0x11, 0x00


	//----- nvinfo : EIATTR_KPARAM_INFO
	.align		4
.L_38:
        /*00b8*/ 	.byte	0x04, 0x17
        /*00ba*/ 	.short	(.L_40 - .L_39)
.L_39:
        /*00bc*/ 	.word	0x00000000
        /*00c0*/ 	.short	0x0002
        /*00c2*/ 	.short	0x0010
        /*00c4*/ 	.byte	0x00, 0xf4, 0x21, 0x00


	//----- nvinfo : EIATTR_KPARAM_INFO
	.align		4
.L_40:
        /*00c8*/ 	.byte	0x04, 0x17
        /*00ca*/ 	.short	(.L_42 - .L_41)
.L_41:
        /*00cc*/ 	.word	0x00000000
        /*00d0*/ 	.short	0x0001
        /*00d2*/ 	.short	0x0008
        /*00d4*/ 	.byte	0x00, 0xf4, 0x21, 0x00


	//----- nvinfo : EIATTR_KPARAM_INFO
	.align		4
.L_42:
        /*00d8*/ 	.byte	0x04, 0x17
        /*00da*/ 	.short	(.L_44 - .L_43)
.L_43:
        /*00dc*/ 	.word	0x00000000
        /*00e0*/ 	.short	0x0000
        /*00e2*/ 	.short	0x0000
        /*00e4*/ 	.byte	0x00, 0xf4, 0x21, 0x00


	//----- nvinfo : EIATTR_AT_ENTRY_FRAGMENTS
	.align		4
.L_44:
        /*00e8*/ 	.byte	0x04, 0x4f
        /*00ea*/ 	.short	(.L_46 - .L_45)


	//   ....[0]....
.L_45:
        /*00ec*/ 	.word	0x00000004


	//----- nvinfo : EIATTR_RESERVED_SMEM_USED
	.align		4
.L_46:
        /*00f0*/ 	.byte	0x01, 0x41
	.zero		2


	//----- nvinfo : EIATTR_SPARSE_MMA_MASK
	.align		4
        /*00f4*/ 	.byte	0x03, 0x50
        /*00f6*/ 	.short	0x0000


	//----- nvinfo : EIATTR_TCGEN05_1CTA_USED
	.align		4
        /*00f8*/ 	.byte	0x01, 0x51
	.zero		2


	//----- nvinfo : EIATTR_MAXREG_COUNT
	.align		4
        /*00fc*/ 	.byte	0x03, 0x1b
        /*00fe*/ 	.short	0x00ff


	//----- nvinfo : EIATTR_NUM_BARRIERS
	.align		4
        /*0100*/ 	.byte	0x02, 0x4c
        /*0102*/ 	.byte	0x01
	.zero		1


	//----- nvinfo : EIATTR_INT_WARP_WIDE_INSTR_OFFSETS
	.align		4
        /*0104*/ 	.byte	0x04, 0x31
        /*0106*/ 	.short	(.L_48 - .L_47)


	//   ....[0]....
.L_47:
        /*0108*/ 	.word	0x00002550


	//   ....[1]....
        /*010c*/ 	.word	0x00002560


	//   ....[2]....
        /*0110*/ 	.word	0x00003dd0


	//   ....[3]....
        /*0114*/ 	.word	0x00007450


	//   ....[4]....
        /*0118*/ 	.word	0x000074a0


	//----- nvinfo : EIATTR_COOP_GROUP_MASK_REGIDS
	.align		4
.L_48:
        /*011c*/ 	.byte	0x04, 0x29
        /*011e*/ 	.short	(.L_50 - .L_49)


	//   ....[0]....
.L_49:
        /*0120*/ 	.word	0xffffffff


	//   ....[1]....
        /*0124*/ 	.word	0xffffffff


	//   ....[2]....
        /*0128*/ 	.word	0xffffffff


	//   ....[3]....
        /*012c*/ 	.word	0xffffffff


	//----- nvinfo : EIATTR_COOP_GROUP_INSTR_OFFSETS
	.align		4
.L_50:
        /*0130*/ 	.byte	0x04, 0x28
        /*0132*/ 	.short	(.L_52 - .L_51)


	//   ....[0]....
.L_51:
        /*0134*/ 	.word	0x00000070


	//   ....[1]....
        /*0138*/ 	.word	0x00000330


	//   ....[2]....
        /*013c*/ 	.word	0x000072e0


	//   ....[3]....
        /*0140*/ 	.word	0x00007550


	//----- nvinfo : EIATTR_VRC_CTA_INIT_COUNT
	.align		4
.L_52:
        /*0144*/ 	.byte	0x02, 0x4a
        /*0146*/ 	.byte	0x80
	.zero		1


	//----- nvinfo : EIATTR_MBARRIER_INSTR_OFFSETS
	.align		4
        /*0148*/ 	.byte	0x04, 0x39
        /*014a*/ 	.short	(.L_54 - .L_53)


	//   ....[0]....
.L_53:
        /*014c*/ 	.word	0x00002680
        /*0150*/ 	.word	0x000000ff
        /*0154*/ 	.word	0x00000000
        /*0158*/ 	.short	0x0100
        /*015a*/ 	.byte	0x0b
	.zero		1


	//   ....[1]....
        /*015c*/ 	.word	0x00003e20
        /*0160*/ 	.word	0x000000ff
        /*0164*/ 	.word	0x00008008
        /*0168*/ 	.short	0x0100
        /*016a*/ 	.byte	0x09
	.zero		1


	//   ....[2]....
        /*016c*/ 	.word	0x00004fd0
        /*0170*/ 	.word	0x000000ff
        /*0174*/ 	.word	0x00000000
        /*0178*/ 	.short	0x010a
        /*017a*/ 	.byte	0x0b
	.zero		1


	//   ....[3]....
        /*017c*/ 	.word	0x00006470
        /*0180*/ 	.word	0x000000ff
        /*0184*/ 	.word	0x00000000
        /*0188*/ 	.short	0x010a
        /*018a*/ 	.byte	0x0b
	.zero		1


	//   ....[4]....
        /*018c*/ 	.word	0x00006560
        /*0190*/ 	.word	0x000000ff
        /*0194*/ 	.word	0x00008000
        /*0198*/ 	.short	0x0108
        /*019a*/ 	.byte	0x09
	.zero		1


	//   ....[5]....
        /*019c*/ 	.word	0x00006620
        /*01a0*/ 	.word	0x000000ff
        /*01a4*/ 	.word	0x00008008
        /*01a8*/ 	.short	0x0108
        /*01aa*/ 	.byte	0x09
	.zero		1


	//   ....[6]....
        /*01ac*/ 	.word	0x00007570
        /*01b0*/ 	.word	0x000000ff
        /*01b4*/ 	.word	0x00000000
        /*01b8*/ 	.short	0x010a
        /*01ba*/ 	.byte	0x0b
	.zero		1


	//   ....[7]....
        /*01bc*/ 	.word	0x000075a0
        /*01c0*/ 	.word	0x000000ff
        /*01c4*/ 	.word	0x00000000
        /*01c8*/ 	.short	0x010a
        /*01ca*/ 	.byte	0x0b
	.zero		1


	//----- nvinfo : EIATTR_NUM_MBARRIERS
	.align		4
.L_54:
        /*01cc*/ 	.byte	0x03, 0x38
        /*01ce*/ 	.short	0x0002


	//----- nvinfo : EIATTR_EXIT_INSTR_OFFSETS
	.align		4
        /*01d0*/ 	.byte	0x04, 0x1c
        /*01d2*/ 	.short	(.L_56 - .L_55)


	//   ....[0]....
.L_55:
        /*01d4*/ 	.word	0x00007560


	//----- nvinfo : EIATTR_REQNTID
	.align		4
.L_56:
        /*01d8*/ 	.byte	0x04, 0x10
        /*01da*/ 	.short	(.L_58 - .L_57)
.L_57:
        /*01dc*/ 	.word	0x00000080
        /*01e0*/ 	.word	0x00000001
        /*01e4*/ 	.word	0x00000001


	//----- nvinfo : EIATTR_CRS_STACK_SIZE
	.align		4
.L_58:
        /*01e8*/ 	.byte	0x04, 0x1e
        /*01ea*/ 	.short	(.L_60 - .L_59)
.L_59:
        /*01ec*/ 	.word	0x00000000


	//----- nvinfo : EIATTR_CBANK_PARAM_SIZE
	.align		4
.L_60:
        /*01f0*/ 	.byte	0x03, 0x19
        /*01f2*/ 	.short	0x0050


	//----- nvinfo : EIATTR_PARAM_CBANK
	.align		4
        /*01f4*/ 	.byte	0x04, 0x0a
        /*01f6*/ 	.short	(.L_62 - .L_61)
	.align		4
.L_61:
        /*01f8*/ 	.word	index@(.nv.constant0.matmul_kernel)
        /*01fc*/ 	.short	0x0380
        /*01fe*/ 	.short	0x0050


	//----- nvinfo : EIATTR_SW_WAR
	.align		4
.L_62:
        /*0200*/ 	.byte	0x04, 0x36
        /*0202*/ 	.short	(.L_64 - .L_63)
.L_63:
        /*0204*/ 	.word	0x00000008
.L_64:


//--------------------- .nv.compat                --------------------------
	.section	.nv.compat,"",@"SHT_CUDA_COMPAT_INFO"
	.align	4
        /*0000*/ 	.byte	0x02, 0x02, 0x02, 0x00, 0x02, 0x05, 0x05, 0x00, 0x02, 0x03, 0x00, 0x00, 0x02, 0x06, 0x01, 0x00


//--------------------- .nv.callgraph             --------------------------
	.section	.nv.callgraph,"",@"SHT_CUDA_CALLGRAPH"
	.align	4
	.sectionentsize	8
	.align		4
        /*0000*/ 	.word	0x00000000
	.align		4
        /*0004*/ 	.word	0xffffffff
	.align		4
        /*0008*/ 	.word	0x00000000
	.align		4
        /*000c*/ 	.word	0xfffffffe
	.align		4
        /*0010*/ 	.word	0x00000000
	.align		4
        /*0014*/ 	.word	0xfffffffd
	.align		4
        /*0018*/ 	.word	0x00000000
	.align		4
        /*001c*/ 	.word	0xfffffffc


//--------------------- .text.matmul_kernel       --------------------------
	.section	.text.matmul_kernel,"ax",@progbits
	.align	128
        .global         matmul_kernel
        .type           matmul_kernel,@function
        .size           matmul_kernel,(.L_x_20 - matmul_kernel)
        .other          matmul_kernel,@"STO_CUDA_ENTRY STV_DEFAULT"
matmul_kernel:
.text.matmul_kernel:
[----:B------:R-:W0:Y:S01]  /*0000*/  LDC R1, c[0x0][0x37c] ;  /* 0x0000df00ff017b82 */ /* 0x000e220000000800 */
[----:B------:R-:W1:Y:S01]  /*0010*/  S2R R66, SR_TID.X ;  /* 0x0000000000427919 */ /* 0x000e620000002100 */
[----:B------:R-:W2:Y:S01]  /*0020*/  LDCU.64 UR20, c[0x0][0x358] ;  /* 0x00006b00ff1477ac */ /* 0x000ea20008000a00 */
[----:B-1----:R-:W-:-:S13]  /*0030*/  ISETP.GE.U32.AND P0, PT, R66, 0x20, PT ;  /* 0x000000204200780c */ /* 0x002fda0003f06070 */
[----:B------:R-:W-:Y:S02]  /*0040*/  VOTEU.ANY UP0, P0 ;  /* 0x0000000000ff7886 */ /* 0x000fe40000000100 */
[----:B0-2---:R-:W-:Y:S05]  /*0050*/  BRA.U UP0, `(.L_x_0) ;  /* 0x0000000100b87547 */ /* 0x005fea000b800000 */
[----:B------:R-:W0:Y:S01]  /*0060*/  S2UR UR6, SR_CgaCtaId ;  /* 0x00000000000679c3 */ /* 0x000e220000008800 */
[----:B------:R-:W-:Y:S01]  /*0070*/  NOP ;  /* 0x0000000000007918 */ /* 0x000fe20000000000 */
[----:B------:R-:W-:Y:S02]  /*0080*/  UMOV UR4, 0x40 ;  /* 0x0000004000047882 */ /* 0x000fe40000000000 */
[----:B0-----:R-:W-:-:S09]  /*0090*/  ULEA UR4, UR6, UR4, 0x18 ;  /* 0x0000000406047291 */ /* 0x001fd2000f8ec0ff */
[----:B------:R-:W0:Y:S01]  /*00a0*/  LDS.U8 R0, [UR4] ;  /* 0x00000004ff007984 */ /* 0x000e220008000000 */
[----:B------:R-:W-:Y:S02]  /*00b0*/  UMOV UR4, 0x400 ;  /* 0x0000040000047882 */ /* 0x000fe40000000000 */
[----:B------:R-:W-:Y:S01]  /*00c0*/  ULEA UR4, UR6, UR4, 0x18 ;  /* 0x0000000406047291 */ /* 0x000fe2000f8ec0ff */
[----:B0-----:R-:W-:-:S13]  /*00d0*/  ISETP.NE.AND P0, PT, R0, RZ, PT ;  /* 0x000000ff0000720c */ /* 0x001fda0003f05270 */
[----:B------:R-:W-:Y:S05]  /*00e0*/  @P0 BRA `(.L_x_1) ;  /* 0x00000000007c0947 */ /* 0x000fea0003800000 */
[----:B------:R-:W-:-:S13]  /*00f0*/  ELECT P0, URZ, PT ;  /* 0x0000000000ff782f */ /* 0x000fda0003800000 */
[----:B------:R-:W-:Y:S05]  /*0100*/  @!P0 BRA `(.L_x_2) ;  /* 0x0000000000848947 */ /* 0x000fea0003800000 */
[----:B------:R-:W-:Y:S01]  /*0110*/  UMOV UR5, 0x2 ;  /* 0x0000000200057882 */ /* 0x000fe20000000000 */
[----:B------:R-:W-:Y:S02]  /*0120*/  IMAD.MOV.U32 R4, RZ, RZ, 0x1 ;  /* 0x00000001ff047424 */ /* 0x000fe400078e00ff */
[----:B------:R-:W-:Y:S02]  /*0130*/  IMAD.MOV.U32 R5, RZ, RZ, 0x3 ;  /* 0x00000003ff057424 */ /* 0x000fe400078e00ff */
[----:B------:R-:W-:Y:S04]  /*0140*/  DEPBAR.LE SB0, 0x36 ;  /* 0x00008d800000791a */ /* 0x000fe80000000000 */
[----:B------:R-:W0:Y:S02]  /*0150*/  UTCATOMSWS.FIND_AND_SET.ALIGN UP1, UR5, UR5 ;  /* 0x00000005000575e3 */ /* 0x000e240008020800 */
[----:B0-----:R-:W-:-:S04]  /*0160*/  PLOP3.LUT P0, PT, PT, PT, UP1, 0x80, 0x8 ;  /* 0x000000000008781c */ /* 0x001fc80003f0f018 */
[----:B------:R-:W-:-:S04]  /*0170*/  SEL R0, RZ, 0xffffffff, !P0 ;  /* 0xffffffffff007807 */ /* 0x000fc80004000000 */
[----:B------:R-:W-:Y:S01]  /*0180*/  ISETP.NE.AND P0, PT, R0, RZ, PT ;  /* 0x000000ff0000720c */ /* 0x000fe20003f05270 */
[----:B------:R-:W-:-:S12]  /*0190*/  IMAD.U32 R0, RZ, RZ, UR5 ;  /* 0x00000005ff007e24 */ /* 0x000fd8000f8e00ff */
[----:B------:R-:W-:Y:S05]  /*01a0*/  @P0 BRA `(.L_x_3) ;  /* 0x0000000000240947 */ /* 0x000fea0003800000 */
.L_x_4:
[----:B------:R-:W-:Y:S05]  /*01b0*/  NANOSLEEP 0x64 ;  /* 0x000000640000795d */ /* 0x000fea0003800000 */
[----:B------:R-:W-:-:S05]  /*01c0*/  UMOV UR5, 0x2 ;  /* 0x0000000200057882 */ /* 0x000fca0000000000 */
[----:B------:R-:W-:Y:S04]  /*01d0*/  DEPBAR.LE SB0, 0x36 ;  /* 0x00008d800000791a */ /* 0x000fe80000000000 */
[----:B------:R-:W0:Y:S02]  /*01e0*/  UTCATOMSWS.FIND_AND_SET.ALIGN UP1, UR5, UR5 ;  /* 0x00000005000575e3 */ /* 0x000e240008020800 */
[----:B0-----:R-:W-:-:S04]  /*01f0*/  PLOP3.LUT P0, PT, PT, PT, UP1, 0x80, 0x8 ;  /* 0x000000000008781c */ /* 0x001fc80003f0f018 */
[----:B------:R-:W-:-:S04]  /*0200*/  SEL R0, RZ, 0xffffffff, !P0 ;  /* 0xffffffffff007807 */ /* 0x000fc80004000000 */
[----:B------:R-:W-:Y:S01]  /*0210*/  ISETP.NE.AND P0, PT, R0, RZ, PT ;  /* 0x000000ff0000720c */ /* 0x000fe20003f05270 */
[----:B------:R-:W-:-:S12]  /*0220*/  IMAD.U32 R0, RZ, RZ, UR5 ;  /* 0x00000005ff007e24 */ /* 0x000fd8000f8e00ff */
[----:B------:R-:W-:Y:S05]  /*0230*/  @!P0 BRA `(.L_x_4) ;  /* 0xfffffffc00dc8947 */ /* 0x000fea000383ffff */
.L_x_3:
[C---:B------:R-:W-:Y:S01]  /*0240*/  VIADD R3, R0.reuse, 0x10 ;  /* 0x0000001000037836 */ /* 0x040fe20000000000 */
[----:B------:R-:W-:Y:S01]  /*0250*/  UMOV UR5, 0x50 ;  /* 0x0000005000057882 */ /* 0x000fe20000000000 */
[----:B------:R-:W-:Y:S01]  /*0260*/  SHF.L.U32 R2, R5, R0, RZ ;  /* 0x0000000005027219 */ /* 0x000fe200000006ff */
[----:B------:R-:W-:Y:S01]  /*0270*/  ULEA UR5, UR6, UR5, 0x18 ;  /* 0x0000000506057291 */ /* 0x000fe2000f8ec0ff */
[----:B------:R-:W-:Y:S01]  /*0280*/  IMAD.SHL.U32 R0, R0, 0x20, RZ ;  /* 0x0000002000007824 */ /* 0x000fe200078e00ff */
[----:B------:R-:W-:-:S04]  /*0290*/  SHF.L.U32 R3, R4, R3, RZ ;  /* 0x0000000304037219 */ /* 0x000fc800000006ff */
[----:B------:R-:W-:-:S05]  /*02a0*/  LOP3.LUT R2, R3, R2, RZ, 0xfc, !PT ;  /* 0x0000000203027212 */ /* 0x000fca00078efcff */
[----:B------:R0:W-:Y:S04]  /*02b0*/  ATOMS.OR RZ, [UR5], R2 ;  /* 0x00000002ffff798c */ /* 0x0001e8000b000005 */
[----:B------:R0:W-:Y:S01]  /*02c0*/  STS [UR4], R0 ;  /* 0x00000000ff007988 */ /* 0x0001e20008000804 */
[----:B------:R-:W-:Y:S05]  /*02d0*/  BRA `(.L_x_2) ;  /* 0x0000000000107947 */ /* 0x000fea0003800000 */
.L_x_1:
[----:B------:R-:W-:Y:S01]  /*02e0*/  IMAD.MOV.U32 R0, RZ, RZ, -0x1 ;  /* 0xffffffffff007424 */ /* 0x000fe200078e00ff */
[----:B------:R-:W-:-:S04]  /*02f0*/  MOV R2, 0x320 ;  /* 0x0000032000027802 */ /* 0x000fc80000000f00 */
[----:B------:R0:W-:Y:S03]  /*0300*/  STS [UR4], R0 ;  /* 0x00000000ff007988 */ /* 0x0001e60008000804 */
[----:B0-----:R-:W-:Y:S05]  /*0310*/  CALL.REL.NOINC `($__internal_1_$__cuda_sm10x_tcgen05_guardrail_trap_phase_invalid_during_alloc) ;  /* 0x0000007000b87944 */ /* 0x001fea0003c00000 */
.L_x_2:
[----:B------:R-:W-:Y:S05]  /*0320*/  WARPSYNC.ALL ;  /* 0x0000000000007948 */ /* 0x000fea0003800000 */
[----:B------:R-:W-:Y:S01]  /*0330*/  NOP ;  /* 0x0000000000007918 */ /* 0x000fe20000000000 */
.L_x_0:
[----:B------:R-:W1:Y:S01]  /*0340*/  LDC.64 R90, c[0x0][0x398] ;  /* 0x0000e600ff5a7b82 */ /* 0x000e620000000a00 */
[----:B------:R-:W2:Y:S01]  /*0350*/  S2R R6, SR_CTAID.X ;  /* 0x0000000000067919 */ /* 0x000ea20000002500 */
[----:B------:R-:W-:Y:S01]  /*0360*/  UMOV UR9, 0x400 ;  /* 0x0000040000097882 */ /* 0x000fe20000000000 */
[----:B------:R-:W-:Y:S01]  /*0370*/  SHF.R.U32.HI R148, RZ, 0x5, R66 ;  /* 0x00000005ff947819 */ /* 0x000fe20000011642 */
[----:B------:R-:W3:Y:S01]  /*0380*/  LDCU.128 UR12, c[0x0][0x380] ;  /* 0x00007000ff0c77ac */ /* 0x000ee20008000c00 */
[----:B------:R-:W-:-:S03]  /*0390*/  PRMT R169, RZ, 0x7610, R169 ;  /* 0x00007610ffa97816 */ /* 0x000fc600000000a9 */
[----:B------:R-:W4:Y:S01]  /*03a0*/  S2UR UR4, SR_CgaCtaId ;  /* 0x00000000000479c3 */ /* 0x000f220000008800 */
[----:B------:R-:W-:Y:S01]  /*03b0*/  UMOV UR6, 0x1 ;  /* 0x0000000100067882 */ /* 0x000fe20000000000 */
[----:B01----:R-:W-:Y:S01]  /*03c0*/  VIADD R0, R91, 0x3f ;  /* 0x0000003f5b007836 */ /* 0x003fe20000000000 */
[----:B------:R-:W-:Y:S02]  /*03d0*/  IABS R75, R90 ;  /* 0x0000005a004b7213 */ /* 0x000fe40000000000 */
[----:B------:R-:W-:Y:S02]  /*03e0*/  LOP3.LUT R118, RZ, R91, RZ, 0x33, !PT ;  /* 0x0000005bff767212 */ /* 0x000fe400078e33ff */
[----:B------:R-:W-:Y:S01]  /*03f0*/  SHF.R.S32.HI R3, RZ, 0x1f, R0 ;  /* 0x0000001fff037819 */ /* 0x000fe20000011400 */
[----:B----4-:R-:W-:-:S03]  /*0400*/  ULEA UR9, UR4, UR9, 0x18 ;  /* 0x0000000904097291 */ /* 0x010fc6000f8ec0ff */
[----:B------:R-:W-:Y:S02]  /*0410*/  LEA.HI R3, R3, R0, RZ, 0x6 ;  /* 0x0000000003037211 */ /* 0x000fe400078f30ff */
[----:B--2---:R-:W-:Y:S01]  /*0420*/  IABS R8, R6 ;  /* 0x0000000600087213 */ /* 0x004fe20000000000 */
[----:B------:R-:W-:Y:S01]  /*0430*/  UIADD3 UR11, UPT, UPT, UR9, 0x8000, URZ ;  /* 0x00008000090b7890 */ /* 0x000fe2000fffe0ff */
[----:B------:R-:W-:-:S05]  /*0440*/  SHF.R.S32.HI R3, RZ, 0x6, R3 ;  /* 0x00000006ff037819 */ /* 0x000fca0000011403 */
[----:B------:R-:W-:-:S05]  /*0450*/  IMAD.SHL.U32 R5, R3, 0x4, RZ ;  /* 0x0000000403057824 */ /* 0x000fca00078e00ff */
[-C--:B------:R-:W-:Y:S02]  /*0460*/  IABS R7, R5.reuse ;  /* 0x0000000500077213 */ /* 0x080fe40000000000 */
[----:B------:R-:W-:Y:S02]  /*0470*/  IABS R10, R5 ;  /* 0x00000005000a7213 */ /* 0x000fe40000000000 */
[----:B------:R-:W0:Y:S08]  /*0480*/  I2F.RP R0, R7 ;  /* 0x0000000700007306 */ /* 0x000e300000209400 */
[----:B0-----:R-:W0:Y:S02]  /*0490*/  MUFU.RCP R0, R0 ;  /* 0x0000000000007308 */ /* 0x001e240000001000 */
[----:B0-----:R-:W-:-:S02]  /*04a0*/  VIADD R2, R0, 0xffffffe ;  /* 0x0ffffffe00027836 */ /* 0x001fc40000000000 */
[----:B------:R-:W-:-:S04]  /*04b0*/  IMAD.MOV R0, RZ, RZ, -R10 ;  /* 0x000000ffff007224 */ /* 0x000fc800078e0a0a */
[----:B------:R0:W1:Y:S02]  /*04c0*/  F2I.FTZ.U32.TRUNC.NTZ R3, R2 ;  /* 0x0000000200037305 */ /* 0x000064000021f000 */
[----:B0-----:R-:W-:Y:S02]  /*04d0*/  IMAD.MOV.U32 R2, RZ, RZ, RZ ;  /* 0x000000ffff027224 */ /* 0x001fe400078e00ff */
[----:B-1----:R-:W-:-:S04]  /*04e0*/  IMAD.MOV R4, RZ, RZ, -R3 ;  /* 0x000000ffff047224 */ /* 0x002fc800078e0a03 */
[----:B------:R-:W-:Y:S02]  /*04f0*/  IMAD R9, R4, R7, RZ ;  /* 0x0000000704097224 */ /* 0x000fe400078e02ff */
[----:B------:R-:W-:Y:S02]  /*0500*/  IMAD.MOV.U32 R4, RZ, RZ, R8 ;  /* 0x000000ffff047224 */ /* 0x000fe400078e0008 */
[----:B------:R-:W-:-:S06]  /*0510*/  IMAD.HI.U32 R3, R3, R9, R2 ;  /* 0x0000000903037227 */ /* 0x000fcc00078e0002 */
[----:B------:R-:W-:-:S04]  /*0520*/  IMAD.HI.U32 R3, R3, R4, RZ ;  /* 0x0000000403037227 */ /* 0x000fc800078e00ff */
[----:B------:R-:W-:Y:S01]  /*0530*/  IMAD R0, R3, R0, R4 ;  /* 0x0000000003007224 */ /* 0x000fe200078e0204 */
[----:B------:R-:W-:Y:S01]  /*0540*/  IABS R4, R91 ;  /* 0x0000005b00047213 */ /* 0x000fe20000000000 */
[----:B------:R-:W-:Y:S03]  /*0550*/  BAR.SYNC.DEFER_BLOCKING 0x0 ;  /* 0x0000000000007b1d */ /* 0x000fe60000010000 */
[----:B------:R-:W-:-:S13]  /*0560*/  ISETP.GT.U32.AND P1, PT, R7, R0, PT ;  /* 0x000000000700720c */ /* 0x000fda0003f24070 */
[----:B------:R-:W-:Y:S02]  /*0570*/  @!P1 IMAD.IADD R0, R0, 0x1, -R7 ;  /* 0x0000000100009824 */ /* 0x000fe400078e0a07 */
[----:B------:R-:W-:Y:S01]  /*0580*/  @!P1 VIADD R3, R3, 0x1 ;  /* 0x0000000103039836 */ /* 0x000fe20000000000 */
[----:B------:R-:W-:Y:S02]  /*0590*/  ISETP.NE.AND P1, PT, R5, RZ, PT ;  /* 0x000000ff0500720c */ /* 0x000fe40003f25270 */
[----:B------:R-:W-:Y:S02]  /*05a0*/  ISETP.GE.U32.AND P0, PT, R0, R7, PT ;  /* 0x000000070000720c */ /* 0x000fe40003f06070 */
[----:B------:R-:W-:-:S04]  /*05b0*/  LOP3.LUT R0, R6, R5, RZ, 0x3c, !PT ;  /* 0x0000000506007212 */ /* 0x000fc800078e3cff */
[----:B------:R-:W-:Y:S01]  /*05c0*/  ISETP.GE.AND P2, PT, R0, RZ, PT ;  /* 0x000000ff0000720c */ /* 0x000fe20003f46270 */
[----:B------:R-:W-:-:S06]  /*05d0*/  VIADD R0, R90, 0x3f ;  /* 0x0000003f5a007836 */ /* 0x000fcc0000000000 */
[----:B------:R-:W-:-:S04]  /*05e0*/  @P0 VIADD R3, R3, 0x1 ;  /* 0x0000000103030836 */ /* 0x000fc80000000000 */
[----:B------:R-:W-:Y:S01]  /*05f0*/  IMAD.MOV.U32 R2, RZ, RZ, R3 ;  /* 0x000000ffff027224 */ /* 0x000fe200078e0003 */
[----:B------:R-:W-:-:S03]  /*0600*/  SHF.R.S32.HI R3, RZ, 0x1f, R0 ;  /* 0x0000001fff037819 */ /* 0x000fc60000011400 */
[----:B------:R-:W-:Y:S01]  /*0610*/  @!P2 IMAD.MOV R2, RZ, RZ, -R2 ;  /* 0x000000ffff02a224 */ /* 0x000fe200078e0a02 */
[----:B------:R-:W-:Y:S02]  /*0620*/  @!P1 LOP3.LUT R2, RZ, R5, RZ, 0x33, !PT ;  /* 0x00000005ff029212 */ /* 0x000fe400078e33ff */
[----:B------:R-:W-:-:S03]  /*0630*/  LEA.HI R3, R3, R0, RZ, 0x6 ;  /* 0x0000000003037211 */ /* 0x000fc600078f30ff */
[----:B------:R-:W-:Y:S02]  /*0640*/  IMAD.SHL.U32 R18, R2, 0x4, RZ ;  /* 0x0000000402127824 */ /* 0x000fe400078e00ff */
[----:B------:R-:W-:-:S03]  /*0650*/  IMAD.MOV R2, RZ, RZ, -R2 ;  /* 0x000000ffff027224 */ /* 0x000fc600078e0a02 */
[----:B------:R-:W-:Y:S01]  /*0660*/  LEA.HI.SX32 R3, R3, -R18, 0x1a ;  /* 0x8000001203037211 */ /* 0x000fe200078fd2ff */
[----:B------:R-:W-:Y:S02]  /*0670*/  IMAD R8, R5, R2, R6 ;  /* 0x0000000205087224 */ /* 0x000fe400078e0206 */
[----:B------:R-:W-:Y:S01]  /*0680*/  IMAD.MOV.U32 R2, RZ, RZ, RZ ;  /* 0x000000ffff027224 */ /* 0x000fe200078e00ff */
[----:B------:R-:W-:Y:S01]  /*0690*/  VIMNMX R11, PT, PT, R3, 0x4, PT ;  /* 0x00000004030b7848 */ /* 0x000fe20003fe0100 */
[----:B------:R-:W0:Y:S03]  /*06a0*/  I2F.RP R5, R4 ;  /* 0x0000000400057306 */ /* 0x000e260000209400 */
[-C--:B------:R-:W-:Y:S02]  /*06b0*/  IABS R7, R11.reuse ;  /* 0x0000000b00077213 */ /* 0x080fe40000000000 */
[----:B------:R-:W-:-:S03]  /*06c0*/  IABS R6, R11 ;  /* 0x0000000b00067213 */ /* 0x000fc60000000000 */
[----:B------:R-:W1:Y:S08]  /*06d0*/  I2F.RP R0, R7 ;  /* 0x0000000700007306 */ /* 0x000e700000209400 */
[----:B0-----:R-:W-:Y:S08]  /*06e0*/  MUFU.RCP R5, R5 ;  /* 0x0000000500057308 */ /* 0x001ff00000001000 */
[----:B-1----:R-:W0:Y:S02]  /*06f0*/  MUFU.RCP R0, R0 ;  /* 0x0000000000007308 */ /* 0x002e240000001000 */
[----:B0-----:R-:W-:Y:S01]  /*0700*/  VIADD R3, R0, 0xffffffe ;  /* 0x0ffffffe00037836 */ /* 0x001fe20000000000 */
[----:B------:R-:W-:-:S05]  /*0710*/  IABS R0, R8 ;  /* 0x0000000800007213 */ /* 0x000fca0000000000 */
[----:B------:R-:W0:Y:S02]  /*0720*/  F2I.FTZ.U32.TRUNC.NTZ R3, R3 ;  /* 0x0000000300037305 */ /* 0x000e24000021f000 */
[----:B0-----:R-:W-:-:S04]  /*0730*/  IMAD.MOV R10, RZ, RZ, -R3 ;  /* 0x000000ffff0a7224 */ /* 0x001fc800078e0a03 */
[----:B------:R-:W-:-:S04]  /*0740*/  IMAD R9, R10, R7, RZ ;  /* 0x000000070a097224 */ /* 0x000fc800078e02ff */
[----:B------:R-:W-:Y:S02]  /*0750*/  IMAD.HI.U32 R2, R3, R9, R2 ;  /* 0x0000000903027227 */ /* 0x000fe400078e0002 */
[----:B------:R-:W0:Y:S02]  /*0760*/  I2F.RP R3, R75 ;  /* 0x0000004b00037306 */ /* 0x000e240000209400 */
[----:B------:R-:W-:Y:S02]  /*0770*/  IMAD.MOV.U32 R9, RZ, RZ, R0 ;  /* 0x000000ffff097224 */ /* 0x000fe400078e0000 */
[----:B------:R-:W-:Y:S02]  /*0780*/  IMAD.MOV R0, RZ, RZ, -R6 ;  /* 0x000000ffff007224 */ /* 0x000fe400078e0a06 */
[----:B------:R-:W-:-:S04]  /*0790*/  IMAD.HI.U32 R2, R2, R9, RZ ;  /* 0x0000000902027227 */ /* 0x000fc800078e00ff */
[----:B------:R-:W-:Y:S02]  /*07a0*/  IMAD R0, R2, R0, R9 ;  /* 0x0000000002007224 */ /* 0x000fe400078e0209 */
[----:B------:R-:W-:Y:S01]  /*07b0*/  VIADD R6, R5, 0xffffffe ;  /* 0x0ffffffe05067836 */ /* 0x000fe20000000000 */
[----:B------:R-:W-:Y:S02]  /*07c0*/  SHF.R.U32.HI R5, RZ, 0x6, R66 ;  /* 0x00000006ff057819 */ /* 0x000fe40000011642 */
[----:B------:R-:W-:Y:S01]  /*07d0*/  ISETP.GT.U32.AND P1, PT, R7, R0, PT ;  /* 0x000000000700720c */ /* 0x000fe20003f24070 */
[----:B0-----:R-:W0:Y:S01]  /*07e0*/  MUFU.RCP R3, R3 ;  /* 0x0000000300037308 */ /* 0x001e220000001000 */
[----:B------:R-:W-:-:S04]  /*07f0*/  SGXT.U32 R5, R5, 0x1 ;  /* 0x000000010505781a */ /* 0x000fc80000000000 */
[C---:B------:R-:W-:Y:S02]  /*0800*/  LOP3.LUT R229, R5.reuse, 0x8, RZ, 0xfc, !PT ;  /* 0x0000000805e57812 */ /* 0x040fe400078efcff */
[----:B------:R-:W-:-:S05]  /*0810*/  LOP3.LUT R227, R5, 0xa, RZ, 0xfc, !PT ;  /* 0x0000000a05e37812 */ /* 0x000fca00078efcff */
[----:B------:R-:W-:Y:S02]  /*0820*/  @!P1 IMAD.IADD R0, R0, 0x1, -R7 ;  /* 0x0000000100009824 */ /* 0x000fe400078e0a07 */
[----:B------:R-:W-:Y:S01]  /*0830*/  @!P1 VIADD R2, R2, 0x1 ;  /* 0x0000000102029836 */ /* 0x000fe20000000000 */
[----:B------:R-:W-:Y:S02]  /*0840*/  ISETP.NE.AND P1, PT, R11, RZ, PT ;  /* 0x000000ff0b00720c */ /* 0x000fe40003f25270 */
[----:B------:R-:W-:Y:S01]  /*0850*/  ISETP.GE.U32.AND P0, PT, R0, R7, PT ;  /* 0x000000070000720c */ /* 0x000fe20003f06070 */
[----:B0-----:R-:W-:Y:S01]  /*0860*/  VIADD R3, R3, 0xffffffe ;  /* 0x0ffffffe03037836 */ /* 0x001fe20000000000 */
[----:B------:R-:W-:Y:S01]  /*0870*/  LOP3.LUT R0, R8, R11, RZ, 0x3c, !PT ;  /* 0x0000000b08007212 */ /* 0x000fe200078e3cff */
[----:B------:R0:W1:Y:S03]  /*0880*/  F2I.FTZ.U32.TRUNC.NTZ R7, R6 ;  /* 0x0000000600077305 */ /* 0x000066000021f000 */
[----:B------:R-:W-:-:S05]  /*0890*/  ISETP.GE.AND P2, PT, R0, RZ, PT ;  /* 0x000000ff0000720c */ /* 0x000fca0003f46270 */
[----:B------:R-:W2:Y:S01]  /*08a0*/  F2I.FTZ.U32.TRUNC.NTZ R3, R3 ;  /* 0x0000000300037305 */ /* 0x000ea2000021f000 */
[----:B0-----:R-:W-:Y:S02]  /*08b0*/  IMAD.MOV.U32 R6, RZ, RZ, RZ ;  /* 0x000000ffff067224 */ /* 0x001fe400078e00ff */
[----:B------:R-:W-:Y:S02]  /*08c0*/  @P0 VIADD R2, R2, 0x1 ;  /* 0x0000000102020836 */ /* 0x000fe40000000000 */
[----:B-1----:R-:W-:-:S03]  /*08d0*/  IMAD.MOV R9, RZ, RZ, -R7 ;  /* 0x000000ffff097224 */ /* 0x002fc600078e0a07 */
[----:B------:R-:W-:Y:S01]  /*08e0*/  @!P2 IMAD.MOV R2, RZ, RZ, -R2 ;  /* 0x000000ffff02a224 */ /* 0x000fe200078e0a02 */
[----:B------:R-:W-:Y:S01]  /*08f0*/  @!P1 LOP3.LUT R2, RZ, R11, RZ, 0x33, !PT ;  /* 0x0000000bff029212 */ /* 0x000fe200078e33ff */
[----:B------:R-:W-:-:S04]  /*0900*/  IMAD R9, R9, R4, RZ ;  /* 0x0000000409097224 */ /* 0x000fc800078e02ff */
[----:B------:R-:W-:Y:S02]  /*0910*/  IMAD.SHL.U32 R10, R2, 0x40, RZ ;  /* 0x00000040020a7824 */ /* 0x000fe400078e00ff */
[----:B------:R-:W-:-:S03]  /*0920*/  IMAD.HI.U32 R7, R7, R9, R6 ;  /* 0x0000000907077227 */ /* 0x000fc600078e0006 */
[C---:B------:R-:W-:Y:S01]  /*0930*/  LOP3.LUT R64, R10.reuse, 0x2, R5, 0xfe, !PT ;  /* 0x000000020a407812 */ /* 0x040fe200078efe05 */
[----:B------:R-:W-:Y:S01]  /*0940*/  IMAD.MOV R0, RZ, RZ, -R2 ;  /* 0x000000ffff007224 */ /* 0x000fe200078e0a02 */
[C---:B------:R-:W-:Y:S01]  /*0950*/  LOP3.LUT R65, R10.reuse, R5, RZ, 0xfc, !PT ;  /* 0x000000050a417212 */ /* 0x040fe200078efcff */
[----:B--2---:R-:W-:Y:S01]  /*0960*/  IMAD.MOV R20, RZ, RZ, -R3 ;  /* 0x000000ffff147224 */ /* 0x004fe200078e0a03 */
[C-C-:B------:R-:W-:Y:S01]  /*0970*/  LOP3.LUT R63, R10.reuse, 0x4, R5.reuse, 0xfe, !PT ;  /* 0x000000040a3f7812 */ /* 0x140fe200078efe05 */
[----:B------:R-:W-:Y:S01]  /*0980*/  IMAD R0, R11, R0, R8 ;  /* 0x000000000b007224 */ /* 0x000fe200078e0208 */
[----:B------:R-:W-:Y:S01]  /*0990*/  IABS R14, R64 ;  /* 0x00000040000e7213 */ /* 0x000fe20000000000 */
[----:B------:R-:W-:Y:S01]  /*09a0*/  IMAD.MOV.U32 R2, RZ, RZ, RZ ;  /* 0x000000ffff027224 */ /* 0x000fe200078e00ff */
[----:B------:R-:W-:Y:S01]  /*09b0*/  LOP3.LUT R60, R10, 0xa, R5, 0xfe, !PT ;  /* 0x0000000a0a3c7812 */ /* 0x000fe200078efe05 */
[----:B------:R-:W-:Y:S01]  /*09c0*/  IMAD R11, R20, R75, RZ ;  /* 0x0000004b140b7224 */ /* 0x000fe200078e02ff */
[----:B------:R-:W-:Y:S01]  /*09d0*/  IABS R12, R65 ;  /* 0x00000041000c7213 */ /* 0x000fe20000000000 */
[----:B------:R-:W-:Y:S01]  /*09e0*/  IMAD.HI.U32 R8, R7, R14, RZ ;  /* 0x0000000e07087227 */ /* 0x000fe200078e00ff */
[----:B------:R-:W-:-:S02]  /*09f0*/  IABS R16, R63 ;  /* 0x0000003f00107213 */ /* 0x000fc40000000000 */
[----:B------:R-:W-:Y:S01]  /*0a00*/  IABS R21, R60 ;  /* 0x0000003c00157213 */ /* 0x000fe20000000000 */
[C---:B------:R-:W-:Y:S01]  /*0a10*/  IMAD.HI.U32 R6, R7.reuse, R12, RZ ;  /* 0x0000000c07067227 */ /* 0x040fe200078e00ff */
[C-C-:B------:R-:W-:Y:S02]  /*0a20*/  LOP3.LUT R55, R10.reuse, 0x14, R5.reuse, 0xfe, !PT ;  /* 0x000000140a377812 */ /* 0x140fe400078efe05 */
[C-C-:B------:R-:W-:Y:S01]  /*0a30*/  LOP3.LUT R58, R10.reuse, 0xe, R5.reuse, 0xfe, !PT ;  /* 0x0000000e0a3a7812 */ /* 0x140fe200078efe05 */
[C---:B------:R-:W-:Y:S01]  /*0a40*/  IMAD.HI.U32 R9, R7.reuse, R16, RZ ;  /* 0x0000001007097227 */ /* 0x040fe200078e00ff */
[C-C-:B------:R-:W-:Y:S02]  /*0a50*/  LOP3.LUT R62, R10.reuse, 0x6, R5.reuse, 0xfe, !PT ;  /* 0x000000060a3e7812 */ /* 0x140fe400078efe05 */
[----:B------:R-:W-:Y:S01]  /*0a60*/  IABS R31, R55 ;  /* 0x00000037001f7213 */ /* 0x000fe20000000000 */
[----:B------:R-:W-:Y:S01]  /*0a70*/  IMAD.MOV R15, RZ, RZ, -R8 ;  /* 0x000000ffff0f7224 */ /* 0x000fe200078e0a08 */
[----:B------:R-:W-:Y:S01]  /*0a80*/  LOP3.LUT R61, R10, 0x8, R5, 0xfe, !PT ;  /* 0x000000080a3d7812 */ /* 0x000fe200078efe05 */
[----:B------:R-:W-:Y:S01]  /*0a90*/  IMAD.HI.U32 R8, R7, R21, RZ ;  /* 0x0000001507087227 */ /* 0x000fe200078e00ff */
[----:B------:R-:W-:-:S02]  /*0aa0*/  IABS R25, R58 ;  /* 0x0000003a00197213 */ /* 0x000fc40000000000 */
[----:B------:R-:W-:Y:S01]  /*0ab0*/  IABS R19, R61 ;  /* 0x0000003d00137213 */ /* 0x000fe20000000000 */
[----:B------:R-:W-:Y:S01]  /*0ac0*/  IMAD.MOV R13, RZ, RZ, -R6 ;  /* 0x000000ffff0d7224 */ /* 0x000fe200078e0a06 */
[C---:B------:R-:W-:Y:S01]  /*0ad0*/  LOP3.LUT R50, R10.reuse, 0x1e, R5, 0xfe, !PT ;  /* 0x0000001e0a327812 */ /* 0x040fe200078efe05 */
[----:B------:R-:W-:Y:S01]  /*0ae0*/  IMAD.MOV R17, RZ, RZ, -R9 ;  /* 0x000000ffff117224 */ /* 0x000fe200078e0a09 */
[C-C-:B------:R-:W-:Y:S01]  /*0af0*/  LOP3.LUT R53, R10.reuse, 0x18, R5.reuse, 0xfe, !PT ;  /* 0x000000180a357812 */ /* 0x140fe200078efe05 */
[----:B------:R-:W-:Y:S01]  /*0b00*/  IMAD.MOV R8, RZ, RZ, -R8 ;  /* 0x000000ffff087224 */ /* 0x000fe200078e0a08 */
[----:B------:R-:W-:Y:S01]  /*0b10*/  LOP3.LUT R57, R10, 0x10, R5, 0xfe, !PT ;  /* 0x000000100a397812 */ /* 0x000fe200078efe05 */
[C---:B------:R-:W-:Y:S01]  /*0b20*/  IMAD R9, R4.reuse, R13, R12 ;  /* 0x0000000d04097224 */ /* 0x040fe200078e020c */
[----:B------:R-:W-:Y:S01]  /*0b30*/  IABS R71, R50 ;  /* 0x0000003200477213 */ /* 0x000fe20000000000 */
[----:B------:R-:W-:Y:S01]  /*0b40*/  IMAD R13, R4, R17, R16 ;  /* 0x00000011040d7224 */ /* 0x000fe200078e0210 */
[----:B------:R-:W-:Y:S01]  /*0b50*/  IABS R17, R62 ;  /* 0x0000003e00117213 */ /* 0x000fe20000000000 */
[----:B------:R-:W-:Y:S01]  /*0b60*/  IMAD.HI.U32 R2, R3, R11, R2 ;  /* 0x0000000b03027227 */ /* 0x000fe200078e0002 */
[----:B------:R-:W-:-:S02]  /*0b70*/  LOP3.LUT R56, R10, 0x12, R5, 0xfe, !PT ;  /* 0x000000120a387812 */ /* 0x000fc400078efe05 */
[----:B------:R-:W-:Y:S01]  /*0b80*/  IABS R35, R53 ;  /* 0x0000003500237213 */ /* 0x000fe20000000000 */
[C---:B------:R-:W-:Y:S01]  /*0b90*/  IMAD R21, R4.reuse, R8, R21 ;  /* 0x0000000804157224 */ /* 0x040fe200078e0215 */
[----:B------:R-:W-:Y:S01]  /*0ba0*/  IABS R27, R57 ;  /* 0x00000039001b7213 */ /* 0x000fe20000000000 */
[----:B------:R-:W-:Y:S01]  /*0bb0*/  IMAD R11, R4, R15, R14 ;  /* 0x0000000f040b7224 */ /* 0x000fe200078e020e */
[----:B------:R-:W-:Y:S01]  /*0bc0*/  IABS R29, R56 ;  /* 0x00000038001d7213 */ /* 0x000fe20000000000 */
[C---:B------:R-:W-:Y:S01]  /*0bd0*/  IMAD.HI.U32 R8, R7.reuse, R31, RZ ;  /* 0x0000001f07087227 */ /* 0x040fe200078e00ff */
[C-C-:B------:R-:W-:Y:S02]  /*0be0*/  LOP3.LUT R45, R10.reuse, 0x28, R5.reuse, 0xfe, !PT ;  /* 0x000000280a2d7812 */ /* 0x140fe400078efe05 */
[C-C-:B------:R-:W-:Y:S01]  /*0bf0*/  LOP3.LUT R48, R10.reuse, 0x22, R5.reuse, 0xfe, !PT ;  /* 0x000000220a307812 */ /* 0x140fe200078efe05 */
[----:B------:R-:W-:Y:S01]  /*0c00*/  IMAD.HI.U32 R14, R7, R25, RZ ;  /* 0x00000019070e7227 */ /* 0x000fe200078e00ff */
[----:B------:R-:W-:-:S02]  /*0c10*/  LOP3.LUT R52, R10, 0x1a, R5, 0xfe, !PT ;  /* 0x0000001a0a347812 */ /* 0x000fc400078efe05 */
[----:B------:R-:W-:Y:S01]  /*0c20*/  IABS R93, R45 ;  /* 0x0000002d005d7213 */ /* 0x000fe20000000000 */
[----:B------:R-:W-:Y:S01]  /*0c30*/  IMAD.IADD R3, R18, 0x1, R0 ;  /* 0x0000000112037824 */ /* 0x000fe200078e0200 */
[C-C-:B------:R-:W-:Y:S01]  /*0c40*/  LOP3.LUT R51, R10.reuse, 0x1c, R5.reuse, 0xfe, !PT ;  /* 0x0000001c0a337812 */ /* 0x140fe200078efe05 */
[C---:B------:R-:W-:Y:S01]  /*0c50*/  IMAD.HI.U32 R0, R7.reuse, R17, RZ ;  /* 0x0000001107007227 */ /* 0x040fe200078e00ff */
[----:B------:R-:W-:Y:S02]  /*0c60*/  IABS R85, R48 ;  /* 0x0000003000557213 */ /* 0x000fe40000000000 */
[----:B------:R-:W-:Y:S01]  /*0c70*/  IABS R67, R52 ;  /* 0x0000003400437213 */ /* 0x000fe20000000000 */
[----:B------:R-:W-:Y:S01]  /*0c80*/  IMAD.MOV R8, RZ, RZ, -R8 ;  /* 0x000000ffff087224 */ /* 0x000fe200078e0a08 */
[----:B------:R-:W-:Y:S01]  /*0c90*/  IABS R69, R51 ;  /* 0x0000003300457213 */ /* 0x000fe20000000000 */
[----:B------:R-:W-:Y:S01]  /*0ca0*/  IMAD.HI.U32 R6, R7, R19, RZ ;  /* 0x0000001307067227 */ /* 0x000fe200078e00ff */
[----:B------:R-:W-:-:S02]  /*0cb0*/  LOP3.LUT R43, R10, 0x2c, R5, 0xfe, !PT ;  /* 0x0000002c0a2b7812 */ /* 0x000fc400078efe05 */
[C-C-:B------:R-:W-:Y:S01]  /*0cc0*/  LOP3.LUT R47, R10.reuse, 0x24, R5.reuse, 0xfe, !PT ;  /* 0x000000240a2f7812 */ /* 0x140fe200078efe05 */
[----:B------:R-:W-:Y:S01]  /*0cd0*/  IMAD.MOV R14, RZ, RZ, -R14 ;  /* 0x000000ffff0e7224 */ /* 0x000fe200078e0a0e */
[----:B------:R-:W-:Y:S01]  /*0ce0*/  LOP3.LUT R46, R10, 0x26, R5, 0xfe, !PT ;  /* 0x000000260a2e7812 */ /* 0x000fe200078efe05 */
[----:B------:R-:W-:Y:S01]  /*0cf0*/  IMAD.MOV R0, RZ, RZ, -R0 ;  /* 0x000000ffff007224 */ /* 0x000fe200078e0a00 */
[----:B------:R-:W-:Y:S01]  /*0d00*/  IABS R97, R43 ;  /* 0x0000002b00617213 */ /* 0x000fe20000000000 */
[C---:B------:R-:W-:Y:S01]  /*0d10*/  IMAD R31, R4.reuse, R8, R31 ;  /* 0x00000008041f7224 */ /* 0x040fe200078e021f */
[----:B------:R-:W-:Y:S01]  /*0d20*/  IABS R87, R47 ;  /* 0x0000002f00577213 */ /* 0x000fe20000000000 */
[----:B------:R-:W-:Y:S01]  /*0d30*/  IMAD.MOV R6, RZ, RZ, -R6 ;  /* 0x000000ffff067224 */ /* 0x000fe200078e0a06 */
[----:B------:R-:W-:Y:S01]  /*0d40*/  IABS R89, R46 ;  /* 0x0000002e00597213 */ /* 0x000fe20000000000 */
[----:B------:R-:W-:Y:S01]  /*0d50*/  IMAD R25, R4, R14, R25 ;  /* 0x0000000e04197224 */ /* 0x000fe200078e0219 */
[C-C-:B------:R-:W-:Y:S01]  /*0d60*/  LOP3.LUT R42, R10.reuse, 0x2e, R5.reuse, 0xfe, !PT ;  /* 0x0000002e0a2a7812 */ /* 0x140fe200078efe05 */
[----:B------:R-:W-:Y:S01]  /*0d70*/  IMAD.HI.U32 R8, R7, R71, RZ ;  /* 0x0000004707087227 */ /* 0x000fe200078e00ff */
[----:B------:R-:W-:-:S02]  /*0d80*/  LOP3.LUT R40, R10, 0x32, R5, 0xfe, !PT ;  /* 0x000000320a287812 */ /* 0x000fc400078efe05 */
[----:B------:R-:W-:Y:S01]  /*0d90*/  IABS R99, R42 ;  /* 0x0000002a00637213 */ /* 0x000fe20000000000 */
[C---:B------:R-:W-:Y:S01]  /*0da0*/  IMAD.HI.U32 R14, R7.reuse, R35, RZ ;  /* 0x00000023070e7227 */ /* 0x040fe200078e00ff */
[----:B------:R-:W-:Y:S02]  /*0db0*/  IABS R103, R40 ;  /* 0x0000002800677213 */ /* 0x000fe40000000000 */
[----:B------:R-:W-:Y:S01]  /*0dc0*/  LOP3.LUT R59, R10, 0xc, R5, 0xfe, !PT ;  /* 0x0000000c0a3b7812 */ /* 0x000fe200078efe05 */
[C---:B------:R-:W-:Y:S01]  /*0dd0*/  IMAD R17, R4.reuse, R0, R17 ;  /* 0x0000000004117224 */ /* 0x040fe200078e0211 */
[C---:B------:R-:W-:Y:S01]  /*0de0*/  ISETP.GT.U32.AND P5, PT, R4.reuse, R9, PT ;  /* 0x000000090400720c */ /* 0x040fe20003fa4070 */
[C---:B------:R-:W-:Y:S01]  /*0df0*/  IMAD.HI.U32 R0, R7.reuse, R27, RZ ;  /* 0x0000001b07007227 */ /* 0x040fe200078e00ff */
[----:B------:R-:W-:Y:S02]  /*0e00*/  IABS R23, R59 ;  /* 0x0000003b00177213 */ /* 0x000fe40000000000 */
[C---:B------:R-:W-:Y:S01]  /*0e10*/  ISETP.GT.U32.AND P3, PT, R4.reuse, R13, PT ;  /* 0x0000000d0400720c */ /* 0x040fe20003f64070 */
[C---:B------:R-:W-:Y:S01]  /*0e20*/  IMAD R19, R4.reuse, R6, R19 ;  /* 0x0000000604137224 */ /* 0x040fe200078e0213 */
[C---:B------:R-:W-:Y:S01]  /*0e30*/  ISETP.GT.U32.AND P4, PT, R4.reuse, R11, PT ;  /* 0x0000000b0400720c */ /* 0x040fe20003f84070 */
[----:B------:R-:W-:Y:S01]  /*0e40*/  IMAD.MOV R8, RZ, RZ, -R8 ;  /* 0x000000ffff087224 */ /* 0x000fe200078e0a08 */
[C---:B------:R-:W-:Y:S01]  /*0e50*/  ISETP.GT.U32.AND P1, PT, R4.reuse, R21, PT ;  /* 0x000000150400720c */ /* 0x040fe20003f24070 */
[----:B------:R-:W-:Y:S01]  /*0e60*/  IMAD.HI.U32 R6, R7, R29, RZ ;  /* 0x0000001d07067227 */ /* 0x000fe200078e00ff */
[----:B------:R-:W-:-:S02]  /*0e70*/  ISETP.GT.U32.AND P6, PT, R4, R19, PT ;  /* 0x000000130400720c */ /* 0x000fc40003fc4070 */
[C-C-:B------:R-:W-:Y:S01]  /*0e80*/  LOP3.LUT R54, R10.reuse, 0x16, R5.reuse, 0xfe, !PT ;  /* 0x000000160a367812 */ /* 0x140fe200078efe05 */
[----:B------:R-:W-:Y:S01]  /*0e90*/  IMAD.MOV R14, RZ, RZ, -R14 ;  /* 0x000000ffff0e7224 */ /* 0x000fe200078e0a0e */
[----:B------:R-:W-:Y:S01]  /*0ea0*/  LOP3.LUT R49, R10, 0x20, R5, 0xfe, !PT ;  /* 0x000000200a317812 */ /* 0x000fe200078efe05 */
[----:B------:R-:W-:Y:S01]  /*0eb0*/  IMAD.MOV R0, RZ, RZ, -R0 ;  /* 0x000000ffff007224 */ /* 0x000fe200078e0a00 */
[----:B------:R-:W-:Y:S01]  /*0ec0*/  IABS R33, R54 ;  /* 0x0000003600217213 */ /* 0x000fe20000000000 */
[----:B------:R-:W-:Y:S01]  /*0ed0*/  IMAD R71, R4, R8, R71 ;  /* 0x0000000804477224 */ /* 0x000fe200078e0247 */
[----:B------:R-:W-:Y:S01]  /*0ee0*/  IABS R73, R49 ;  /* 0x0000003100497213 */ /* 0x000fe20000000000 */
[----:B------:R-:W-:Y:S01]  /*0ef0*/  IMAD.MOV R6, RZ, RZ, -R6 ;  /* 0x000000ffff067224 */ /* 0x000fe200078e0a06 */
[----:B------:R-:W-:Y:S01]  /*0f00*/  LOP3.LUT R44, R10, 0x2a, R5, 0xfe, !PT ;  /* 0x0000002a0a2c7812 */ /* 0x000fe200078efe05 */
[----:B------:R-:W-:Y:S01]  /*0f10*/  IMAD R35, R4, R14, R35 ;  /* 0x0000000e04237224 */ /* 0x000fe200078e0223 */
[----:B------:R-:W-:Y:S01]  /*0f20*/  LOP3.LUT R39, R10, 0x34, R5, 0xfe, !PT ;  /* 0x000000340a277812 */ /* 0x000fe200078efe05 */
[----:B------:R-:W-:Y:S01]  /*0f30*/  IMAD.HI.U32 R8, R7, R93, RZ ;  /* 0x0000005d07087227 */ /* 0x000fe200078e00ff */
[----:B------:R-:W-:-:S02]  /*0f40*/  IABS R95, R44 ;  /* 0x0000002c005f7213 */ /* 0x000fc40000000000 */
[----:B------:R-:W-:Y:S01]  /*0f50*/  LOP3.LUT R41, R10, 0x30, R5, 0xfe, !PT ;  /* 0x000000300a297812 */ /* 0x000fe200078efe05 */
[C---:B------:R-:W-:Y:S01]  /*0f60*/  IMAD.HI.U32 R14, R7.reuse, R85, RZ ;  /* 0x00000055070e7227 */ /* 0x040fe200078e00ff */
[----:B------:R-:W-:Y:S02]  /*0f70*/  IABS R105, R39 ;  /* 0x0000002700697213 */ /* 0x000fe40000000000 */
[----:B------:R-:W-:Y:S01]  /*0f80*/  IABS R101, R41 ;  /* 0x0000002900657213 */ /* 0x000fe20000000000 */
[----:B------:R-:W-:Y:S01]  /*0f90*/  IMAD R27, R4, R0, R27 ;  /* 0x00000000041b7224 */ /* 0x000fe200078e021b */
[C-C-:B------:R-:W-:Y:S01]  /*0fa0*/  LOP3.LUT R36, R10.reuse, 0x38, R5.reuse, 0xfe, !PT ;  /* 0x000000380a247812 */ /* 0x140fe200078efe05 */
[----:B------:R-:W-:Y:S01]  /*0fb0*/  IMAD.HI.U32 R0, R7, R67, RZ ;  /* 0x0000004307007227 */ /* 0x000fe200078e00ff */
[----:B------:R-:W-:Y:S02]  /*0fc0*/  LOP3.LUT R37, R10, 0x36, R5, 0xfe, !PT ;  /* 0x000000360a257812 */ /* 0x000fe400078efe05 */
[----:B------:R-:W-:Y:S01]  /*0fd0*/  IABS R125, R36 ;  /* 0x00000024007d7213 */ /* 0x000fe20000000000 */
[----:B------:R-:W-:Y:S01]  /*0fe0*/  IMAD R29, R4, R6, R29 ;  /* 0x00000006041d7224 */ /* 0x000fe200078e021d */
[----:B------:R-:W-:Y:S01]  /*0ff0*/  IABS R123, R37 ;  /* 0x00000025007b7213 */ /* 0x000fe20000000000 */
[----:B------:R-:W-:-:S02]  /*1000*/  IMAD.MOV R8, RZ, RZ, -R8 ;  /* 0x000000ffff087224 */ /* 0x000fc400078e0a08 */
[----:B------:R-:W-:-:S04]  /*1010*/  IMAD.HI.U32 R6, R7, R69, RZ ;  /* 0x0000004507067227 */ /* 0x000fc800078e00ff */
[----:B------:R-:W-:Y:S02]  /*1020*/  IMAD.MOV R14, RZ, RZ, -R14 ;  /* 0x000000ffff0e7224 */ /* 0x000fe400078e0a0e */
[----:B------:R-:W-:Y:S02]  /*1030*/  IMAD.MOV R0, RZ, RZ, -R0 ;  /* 0x000000ffff007224 */ /* 0x000fe400078e0a00 */
[----:B------:R-:W-:Y:S01]  /*1040*/  IMAD R93, R4, R8, R93 ;  /* 0x00000008045d7224 */ /* 0x000fe200078e025d */
[----:B------:R-:W-:Y:S01]  /*1050*/  LOP3.LUT R8, R66, 0x3f, RZ, 0xc0, !PT ;  /* 0x0000003f42087812 */ /* 0x000fe200078ec0ff */
[----:B------:R-:W-:Y:S02]  /*1060*/  IMAD.MOV R6, RZ, RZ, -R6 ;  /* 0x000000ffff067224 */ /* 0x000fe400078e0a06 */
[----:B------:R-:W-:Y:S02]  /*1070*/  IMAD R85, R4, R14, R85 ;  /* 0x0000000e04557224 */ /* 0x000fe400078e0255 */
[----:B------:R-:W-:-:S04]  /*1080*/  IMAD.HI.U32 R14, R7, R97, RZ ;  /* 0x00000061070e7227 */ /* 0x000fc800078e00ff */
[----:B------:R-:W-:Y:S02]  /*1090*/  IMAD R67, R4, R0, R67 ;  /* 0x0000000004437224 */ /* 0x000fe400078e0243 */
[----:B------:R-:W-:-:S04]  /*10a0*/  IMAD.HI.U32 R0, R7, R87, RZ ;  /* 0x0000005707007227 */ /* 0x000fc800078e00ff */
[----:B------:R-:W-:Y:S02]  /*10b0*/  IMAD R69, R4, R6, R69 ;  /* 0x0000000604457224 */ /* 0x000fe400078e0245 */
[----:B------:R-:W-:-:S04]  /*10c0*/  IMAD.HI.U32 R6, R7, R89, RZ ;  /* 0x0000005907067227 */ /* 0x000fc800078e00ff */
[----:B------:R-:W-:Y:S02]  /*10d0*/  IMAD.MOV R14, RZ, RZ, -R14 ;  /* 0x000000ffff0e7224 */ /* 0x000fe400078e0a0e */
[----:B------:R-:W-:Y:S02]  /*10e0*/  IMAD R38, R3, 0x40, R8 ;  /* 0x0000004003267824 */ /* 0x000fe400078e0208 */
[----:B------:R-:W-:Y:S02]  /*10f0*/  IMAD.MOV R0, RZ, RZ, -R0 ;  /* 0x000000ffff007224 */ /* 0x000fe400078e0a00 */
[----:B------:R-:W-:Y:S02]  /*1100*/  IMAD.MOV R6, RZ, RZ, -R6 ;  /* 0x000000ffff067224 */ /* 0x000fe400078e0a06 */
[C---:B------:R-:W-:Y:S01]  /*1110*/  IMAD R97, R4.reuse, R14, R97 ;  /* 0x0000000e04617224 */ /* 0x040fe200078e0261 */
[----:B------:R-:W-:Y:S01]  /*1120*/  IABS R14, R38 ;  /* 0x00000026000e7213 */ /* 0x000fe20000000000 */
[----:B------:R-:W-:-:S02]  /*1130*/  IMAD R87, R4, R0, R87 ;  /* 0x0000000004577224 */ /* 0x000fc400078e0257 */
[----:B------:R-:W-:-:S04]  /*1140*/  IMAD.HI.U32 R0, R7, R99, RZ ;  /* 0x0000006307007227 */ /* 0x000fc800078e00ff */
[----:B------:R-:W-:Y:S02]  /*1150*/  IMAD R89, R4, R6, R89 ;  /* 0x0000000604597224 */ /* 0x000fe400078e0259 */
[----:B------:R-:W-:-:S04]  /*1160*/  IMAD.HI.U32 R6, R7, R103, RZ ;  /* 0x0000006707067227 */ /* 0x000fc800078e00ff */
[----:B------:R-:W-:-:S04]  /*1170*/  IMAD.HI.U32 R2, R2, R14, RZ ;  /* 0x0000000e02027227 */ /* 0x000fc800078e00ff */
[----:B------:R-:W-:Y:S02]  /*1180*/  IMAD.MOV R0, RZ, RZ, -R0 ;  /* 0x000000ffff007224 */ /* 0x000fe400078e0a00 */
[----:B------:R-:W-:Y:S02]  /*1190*/  IMAD.MOV R6, RZ, RZ, -R6 ;  /* 0x000000ffff067224 */ /* 0x000fe400078e0a06 */
[----:B------:R-:W-:Y:S02]  /*11a0*/  IMAD.MOV R2, RZ, RZ, -R2 ;  /* 0x000000ffff027224 */ /* 0x000fe400078e0a02 */
[----:B------:R-:W-:Y:S01]  /*11b0*/  IMAD R99, R4, R0, R99 ;  /* 0x0000000004637224 */ /* 0x000fe200078e0263 */
[----:B------:R-:W-:Y:S01]  /*11c0*/  LOP3.LUT R0, R10, 0x3e, R5, 0xfe, !PT ;  /* 0x0000003e0a007812 */ /* 0x000fe200078efe05 */
[----:B------:R-:W-:Y:S02]  /*11d0*/  IMAD R103, R4, R6, R103 ;  /* 0x0000000604677224 */ /* 0x000fe400078e0267 */
[----:B------:R-:W-:Y:S01]  /*11e0*/  IMAD R6, R75, R2, R14 ;  /* 0x000000024b067224 */ /* 0x000fe200078e020e */
[----:B------:R-:W-:Y:S01]  /*11f0*/  IABS R131, R0 ;  /* 0x0000000000837213 */ /* 0x000fe20000000000 */
[----:B------:R-:W-:Y:S01]  /*1200*/  IMAD.HI.U32 R12, R7, R23, RZ ;  /* 0x00000017070c7227 */ /* 0x000fe200078e00ff */
[----:B------:R-:W-:-:S02]  /*1210*/  LOP3.LUT R2, R10, 0x3c, R5, 0xfe, !PT ;  /* 0x0000003c0a027812 */ /* 0x000fc400078efe05 */
[----:B------:R-:W-:Y:S01]  /*1220*/  ISETP.GT.U32.AND P0, PT, R75, R6, PT ;  /* 0x000000064b00720c */ /* 0x000fe20003f04070 */
[----:B------:R-:W-:Y:S01]  /*1230*/  IMAD.HI.U32 R15, R7, R131, RZ ;  /* 0x00000083070f7227 */ /* 0x000fe200078e00ff */
[----:B------:R-:W-:-:S03]  /*1240*/  IABS R129, R2 ;  /* 0x0000000200817213 */ /* 0x000fc60000000000 */
[----:B------:R-:W-:Y:S02]  /*1250*/  IMAD.MOV R15, RZ, RZ, -R15 ;  /* 0x000000ffff0f7224 */ /* 0x000fe400078e0a0f */
[----:B------:R-:W-:Y:S02]  /*1260*/  IMAD.MOV R12, RZ, RZ, -R12 ;  /* 0x000000ffff0c7224 */ /* 0x000fe400078e0a0c */
[C---:B------:R-:W-:Y:S02]  /*1270*/  IMAD R131, R4.reuse, R15, R131 ;  /* 0x0000000f04837224 */ /* 0x040fe400078e0283 */
[----:B------:R-:W-:Y:S02]  /*1280*/  IMAD R23, R4, R12, R23 ;  /* 0x0000000c04177224 */ /* 0x000fe400078e0217 */
[----:B------:R-:W-:Y:S01]  /*1290*/  @!P0 IMAD.IADD R6, R6, 0x1, -R75 ;  /* 0x0000000106068824 */ /* 0x000fe200078e0a4b */
[C---:B------:R-:W-:Y:S01]  /*12a0*/  ISETP.GT.U32.AND P2, PT, R4.reuse, R131, PT ;  /* 0x000000830400720c */ /* 0x040fe20003f44070 */
[--C-:B------:R-:W-:Y:S01]  /*12b0*/  @!P5 IMAD.IADD R9, R9, 0x1, -R4.reuse ;  /* 0x000000010909d824 */ /* 0x100fe200078e0a04 */
[C---:B------:R-:W-:Y:S01]  /*12c0*/  ISETP.GT.U32.AND P5, PT, R4.reuse, R25, PT ;  /* 0x000000190400720c */ /* 0x040fe20003fa4070 */
[--C-:B------:R-:W-:Y:S01]  /*12d0*/  @!P3 IMAD.IADD R13, R13, 0x1, -R4.reuse ;  /* 0x000000010d0db824 */ /* 0x100fe200078e0a04 */
[----:B------:R-:W-:Y:S01]  /*12e0*/  ISETP.GT.U32.AND P0, PT, R75, R6, PT ;  /* 0x000000064b00720c */ /* 0x000fe20003f04070 */
[--C-:B------:R-:W-:Y:S01]  /*12f0*/  @!P4 IMAD.IADD R11, R11, 0x1, -R4.reuse ;  /* 0x000000010b0bc824 */ /* 0x100fe200078e0a04 */
[----:B------:R-:W-:Y:S01]  /*1300*/  ISETP.GT.U32.AND P3, PT, R4, R9, PT ;  /* 0x000000090400720c */ /* 0x000fe20003f64070 */
[----:B------:R-:W-:-:S02]  /*1310*/  @!P6 IMAD.IADD R19, R19, 0x1, -R4 ;  /* 0x000000011313e824 */ /* 0x000fc400078e0a04 */
[----:B------:R-:W-:-:S03]  /*1320*/  IMAD.HI.U32 R12, R7, R33, RZ ;  /* 0x00000021070c7227 */ /* 0x000fc600078e00ff */
[C---:B------:R-:W-:Y:S01]  /*1330*/  ISETP.GT.U32.AND P6, PT, R4.reuse, R19, PT ;  /* 0x000000130400720c */ /* 0x040fe20003fc4070 */
[--C-:B------:R-:W-:Y:S01]  /*1340*/  @!P2 IMAD.IADD R131, R131, 0x1, -R4.reuse ;  /* 0x000000018383a824 */ /* 0x100fe200078e0a04 */
[----:B------:R-:W-:Y:S01]  /*1350*/  ISETP.GT.U32.AND P2, PT, R4, R23, PT ;  /* 0x000000170400720c */ /* 0x000fe20003f44070 */
[--C-:B------:R-:W-:Y:S02]  /*1360*/  @!P5 IMAD.IADD R25, R25, 0x1, -R4.reuse ;  /* 0x000000011919d824 */ /* 0x100fe400078e0a04 */
[----:B------:R-:W-:Y:S01]  /*1370*/  @!P0 IMAD.IADD R6, R6, 0x1, -R75 ;  /* 0x0000000106068824 */ /* 0x000fe200078e0a4b */
[C---:B------:R-:W-:Y:S01]  /*1380*/  ISETP.GT.U32.AND P0, PT, R4.reuse, R17, PT ;  /* 0x000000110400720c */ /* 0x040fe20003f04070 */
[--C-:B------:R-:W-:Y:S01]  /*1390*/  @!P3 IMAD.IADD R9, R9, 0x1, -R4.reuse ;  /* 0x000000010909b824 */ /* 0x100fe200078e0a04 */
[C---:B------:R-:W-:Y:S01]  /*13a0*/  ISETP.GT.U32.AND P4, PT, R4.reuse, R131, PT ;  /* 0x000000830400720c */ /* 0x040fe20003f84070 */
[----:B------:R-:W-:Y:S01]  /*13b0*/  @!P1 IMAD.IADD R21, R21, 0x1, -R4 ;  /* 0x0000000115159824 */ /* 0x000fe200078e0a04 */
[C---:B------:R-:W-:Y:S01]  /*13c0*/  ISETP.GT.U32.AND P1, PT, R4.reuse, R13, PT ;  /* 0x0000000d0400720c */ /* 0x040fe20003f24070 */
[----:B------:R-:W-:Y:S01]  /*13d0*/  IMAD.MOV R12, RZ, RZ, -R12 ;  /* 0x000000ffff0c7224 */ /* 0x000fe200078e0a0c */
[----:B------:R-:W0:Y:S01]  /*13e0*/  LDC.64 R74, c[0x0][0x3a8] ;  /* 0x0000ea00ff4a7b82 */ /* 0x000e220000000a00 */
[--C-:B------:R-:W-:Y:S01]  /*13f0*/  @!P6 IMAD.IADD R19, R19, 0x1, -R4.reuse ;  /* 0x000000011313e824 */ /* 0x100fe200078e0a04 */
[----:B------:R-:W-:Y:S01]  /*1400*/  ISETP.GT.U32.AND P5, PT, R4, R21, PT ;  /* 0x000000150400720c */ /* 0x000fe20003fa4070 */
[----:B------:R-:W-:-:S02]  /*1410*/  @!P2 IMAD.IADD R23, R23, 0x1, -R4 ;  /* 0x000000011717a824 */ /* 0x000fc400078e0a04 */
[C---:B------:R-:W-:Y:S02]  /*1420*/  IMAD R33, R4.reuse, R12, R33 ;  /* 0x0000000c04217224 */ /* 0x040fe400078e0221 */
[--C-:B------:R-:W-:Y:S01]  /*1430*/  @!P0 IMAD.IADD R17, R17, 0x1, -R4.reuse ;  /* 0x0000000111118824 */ /* 0x100fe200078e0a04 */
[C---:B------:R-:W-:Y:S01]  /*1440*/  ISETP.GT.U32.AND P0, PT, R4.reuse, R11, PT ;  /* 0x0000000b0400720c */ /* 0x040fe20003f04070 */
[--C-:B------:R-:W-:Y:S01]  /*1450*/  @!P4 IMAD.IADD R131, R131, 0x1, -R4.reuse ;  /* 0x000000018383c824 */ /* 0x100fe200078e0a04 */
[C---:B------:R-:W-:Y:S01]  /*1460*/  ISETP.GT.U32.AND P3, PT, R4.reuse, R23, PT ;  /* 0x000000170400720c */ /* 0x040fe20003f64070 */
[--C-:B------:R-:W-:Y:S01]  /*1470*/  @!P1 IMAD.IADD R13, R13, 0x1, -R4.reuse ;  /* 0x000000010d0d9824 */ /* 0x100fe200078e0a04 */
[C---:B------:R-:W-:Y:S01]  /*1480*/  ISETP.GT.U32.AND P4, PT, R4.reuse, R25, PT ;  /* 0x000000190400720c */ /* 0x040fe20003f84070 */
[----:B------:R-:W-:Y:S01]  /*1490*/  IMAD.HI.U32 R12, R7, R73, RZ ;  /* 0x00000049070c7227 */ /* 0x000fe200078e00ff */
[C---:B------:R-:W-:Y:S02]  /*14a0*/  ISETP.GT.U32.AND P2, PT, R4.reuse, R17, PT ;  /* 0x000000110400720c */ /* 0x040fe40003f44070 */
[C---:B------:R-:W-:Y:S01]  /*14b0*/  ISETP.GT.U32.AND P6, PT, R4.reuse, R33, PT ;  /* 0x000000210400720c */ /* 0x040fe20003fc4070 */
[----:B------:R-:W-:Y:S01]  /*14c0*/  @!P5 IMAD.IADD R21, R21, 0x1, -R4 ;  /* 0x000000011515d824 */ /* 0x000fe200078e0a04 */
[C---:B------:R-:W-:Y:S01]  /*14d0*/  ISETP.GT.U32.AND P1, PT, R4.reuse, R29, PT ;  /* 0x0000001d0400720c */ /* 0x040fe20003f24070 */
[----:B------:R-:W-:Y:S01]  /*14e0*/  IMAD.MOV R12, RZ, RZ, -R12 ;  /* 0x000000ffff0c7224 */ /* 0x000fe200078e0a0c */
[C---:B------:R-:W-:Y:S01]  /*14f0*/  ISETP.GT.U32.AND P5, PT, R4.reuse, R35, PT ;  /* 0x000000230400720c */ /* 0x040fe20003fa4070 */
[--C-:B------:R-:W-:Y:S01]  /*1500*/  @!P0 IMAD.IADD R11, R11, 0x1, -R4.reuse ;  /* 0x000000010b0b8824 */ /* 0x100fe200078e0a04 */
[C---:B------:R-:W-:Y:S01]  /*1510*/  ISETP.GT.U32.AND P0, PT, R4.reuse, R27, PT ;  /* 0x0000001b0400720c */ /* 0x040fe20003f04070 */
[--C-:B------:R-:W-:Y:S01]  /*1520*/  @!P3 IMAD.IADD R23, R23, 0x1, -R4.reuse ;  /* 0x000000011717b824 */ /* 0x100fe200078e0a04 */
[C---:B------:R-:W-:Y:S01]  /*1530*/  ISETP.GT.U32.AND P3, PT, R4.reuse, R67, PT ;  /* 0x000000430400720c */ /* 0x040fe20003f64070 */
[--C-:B------:R-:W-:Y:S01]  /*1540*/  @!P4 IMAD.IADD R25, R25, 0x1, -R4.reuse ;  /* 0x000000011919c824 */ /* 0x100fe200078e0a04 */
[C---:B------:R-:W-:Y:S01]  /*1550*/  ISETP.GT.U32.AND P4, PT, R4.reuse, R69, PT ;  /* 0x000000450400720c */ /* 0x040fe20003f84070 */
[--C-:B------:R-:W-:Y:S01]  /*1560*/  @!P2 IMAD.IADD R17, R17, 0x1, -R4.reuse ;  /* 0x000000011111a824 */ /* 0x100fe200078e0a04 */
[C---:B------:R-:W-:Y:S01]  /*1570*/  ISETP.GT.U32.AND P2, PT, R4.reuse, R31, PT ;  /* 0x0000001f0400720c */ /* 0x040fe20003f44070 */
[----:B------:R-:W-:Y:S01]  /*1580*/  @!P6 IMAD.IADD R33, R33, 0x1, -R4 ;  /* 0x000000012121e824 */ /* 0x000fe200078e0a04 */
[C---:B------:R-:W-:Y:S01]  /*1590*/  ISETP.GT.U32.AND P6, PT, R4.reuse, R87, PT ;  /* 0x000000570400720c */ /* 0x040fe20003fc4070 */
[----:B------:R-:W-:-:S02]  /*15a0*/  IMAD R73, R4, R12, R73 ;  /* 0x0000000c04497224 */ /* 0x000fc400078e0249 */
[--C-:B------:R-:W-:Y:S02]  /*15b0*/  @!P1 IMAD.IADD R29, R29, 0x1, -R4.reuse ;  /* 0x000000011d1d9824 */ /* 0x100fe400078e0a04 */
        /* <DEDUP_REMOVED lines=8> */
[----:B------:R-:W-:Y:S01]  /*1640*/  IMAD.HI.U32 R12, R7, R95, RZ ;  /* 0x0000005f070c7227 */ /* 0x000fe200078e00ff */
[----:B------:R-:W-:-:S03]  /*1650*/  ISETP.GT.U32.AND P2, PT, R4, R85, PT ;  /* 0x000000550400720c */ /* 0x000fc60003f44070 */
[--C-:B------:R-:W-:Y:S01]  /*1660*/  @!P5 IMAD.IADD R35, R35, 0x1, -R4.reuse ;  /* 0x000000012323d824 */ /* 0x100fe200078e0a04 */
[C---:B------:R-:W-:Y:S01]  /*1670*/  ISETP.GT.U32.AND P5, PT, R4.reuse, R89, PT ;  /* 0x000000590400720c */ /* 0x040fe20003fa4070 */
[--C-:B------:R-:W-:Y:S01]  /*1680*/  @!P0 IMAD.IADD R71, R71, 0x1, -R4.reuse ;  /* 0x0000000147478824 */ /* 0x100fe200078e0a04 */
[C---:B------:R-:W-:Y:S01]  /*1690*/  ISETP.GT.U32.AND P0, PT, R4.reuse, R29, PT ;  /* 0x0000001d0400720c */ /* 0x040fe20003f04070 */
[----:B------:R-:W-:Y:S01]  /*16a0*/  @!P3 IMAD.IADD R93, R93, 0x1, -R4 ;  /* 0x000000015d5db824 */ /* 0x000fe200078e0a04 */
[C---:B------:R-:W-:Y:S01]  /*16b0*/  ISETP.GT.U32.AND P3, PT, R4.reuse, R69, PT ;  /* 0x000000450400720c */ /* 0x040fe20003f64070 */
[----:B------:R-:W-:Y:S02]  /*16c0*/  IMAD.MOV R12, RZ, RZ, -R12 ;  /* 0x000000ffff0c7224 */ /* 0x000fe400078e0a0c */
[----:B------:R-:W-:Y:S01]  /*16d0*/  @!P6 IMAD.IADD R87, R87, 0x1, -R4 ;  /* 0x000000015757e824 */ /* 0x000fe200078e0a04 */
[C---:B------:R-:W-:Y:S01]  /*16e0*/  ISETP.GT.U32.AND P6, PT, R4.reuse, R35, PT ;  /* 0x000000230400720c */ /* 0x040fe20003fc4070 */
[----:B------:R-:W-:-:S02]  /*16f0*/  IMAD R95, R4, R12, R95 ;  /* 0x0000000c045f7224 */ /* 0x000fc400078e025f */
[----:B------:R-:W-:-:S04]  /*1700*/  IMAD.HI.U32 R12, R7, R105, RZ ;  /* 0x00000069070c7227 */ /* 0x000fc800078e00ff */
[----:B------:R-:W-:Y:S01]  /*1710*/  @!P4 IMAD.IADD R27, R27, 0x1, -R4 ;  /* 0x000000011b1bc824 */ /* 0x000fe200078e0a04 */
[----:B------:R-:W-:Y:S01]  /*1720*/  ISETP.GT.U32.AND P4, PT, R4, R87, PT ;  /* 0x000000570400720c */ /* 0x000fe20003f84070 */
[----:B------:R-:W-:-:S04]  /*1730*/  IMAD.HI.U32 R3, R7, R101, RZ ;  /* 0x0000006507037227 */ /* 0x000fc800078e00ff */
[----:B------:R-:W-:Y:S02]  /*1740*/  IMAD.MOV R12, RZ, RZ, -R12 ;  /* 0x000000ffff0c7224 */ /* 0x000fe400078e0a0c */
[--C-:B------:R-:W-:Y:S01]  /*1750*/  @!P1 IMAD.IADD R73, R73, 0x1, -R4.reuse ;  /* 0x0000000149499824 */ /* 0x100fe200078e0a04 */
[C---:B------:R-:W-:Y:S01]  /*1760*/  ISETP.GT.U32.AND P1, PT, R4.reuse, R31, PT ;  /* 0x0000001f0400720c */ /* 0x040fe20003f24070 */
[--C-:B------:R-:W-:Y:S01]  /*1770*/  @!P2 IMAD.IADD R85, R85, 0x1, -R4.reuse ;  /* 0x000000015555a824 */ /* 0x100fe200078e0a04 */
[C---:B------:R-:W-:Y:S01]  /*1780*/  ISETP.GT.U32.AND P2, PT, R4.reuse, R33, PT ;  /* 0x000000210400720c */ /* 0x040fe20003f44070 */
[--C-:B------:R-:W-:Y:S01]  /*1790*/  @!P0 IMAD.IADD R29, R29, 0x1, -R4.reuse ;  /* 0x000000011d1d8824 */ /* 0x100fe200078e0a04 */
[C---:B------:R-:W-:Y:S01]  /*17a0*/  ISETP.GT.U32.AND P0, PT, R4.reuse, R71, PT ;  /* 0x000000470400720c */ /* 0x040fe20003f04070 */
[----:B------:R-:W-:Y:S01]  /*17b0*/  @!P3 IMAD.IADD R69, R69, 0x1, -R4 ;  /* 0x000000014545b824 */ /* 0x000fe200078e0a04 */
[----:B------:R-:W-:Y:S01]  /*17c0*/  ISETP.GT.U32.AND P3, PT, R4, R95, PT ;  /* 0x0000005f0400720c */ /* 0x000fe20003f64070 */
[----:B------:R-:W-:-:S02]  /*17d0*/  IMAD.MOV R3, RZ, RZ, -R3 ;  /* 0x000000ffff037224 */ /* 0x000fc400078e0a03 */
[C---:B------:R-:W-:Y:S02]  /*17e0*/  IMAD R105, R4.reuse, R12, R105 ;  /* 0x0000000c04697224 */ /* 0x040fe400078e0269 */
[----:B------:R-:W-:Y:S01]  /*17f0*/  @!P5 IMAD.IADD R89, R89, 0x1, -R4 ;  /* 0x000000015959d824 */ /* 0x000fe200078e0a04 */
[----:B------:R-:W-:Y:S01]  /*1800*/  ISETP.GT.U32.AND P5, PT, R4, R67, PT ;  /* 0x000000430400720c */ /* 0x000fe20003fa4070 */
[----:B------:R-:W-:-:S04]  /*1810*/  IMAD.HI.U32 R12, R7, R125, RZ ;  /* 0x0000007d070c7227 */ /* 0x000fc800078e00ff */
[----:B------:R-:W-:Y:S01]  /*1820*/  IMAD R101, R4, R3, R101 ;  /* 0x0000000304657224 */ /* 0x000fe200078e0265 */
[----:B------:R-:W-:Y:S01]  /*1830*/  LOP3.LUT R3, R10, 0x3a, R5, 0xfe, !PT ;  /* 0x0000003a0a037812 */ /* 0x000fe200078efe05 */
[----:B------:R-:W-:Y:S02]  /*1840*/  IMAD.MOV R12, RZ, RZ, -R12 ;  /* 0x000000ffff0c7224 */ /* 0x000fe400078e0a0c */
[--C-:B------:R-:W-:Y:S01]  /*1850*/  @!P4 IMAD.IADD R87, R87, 0x1, -R4.reuse ;  /* 0x000000015757c824 */ /* 0x100fe200078e0a04 */
[----:B------:R-:W-:Y:S01]  /*1860*/  IABS R127, R3 ;  /* 0x00000003007f7213 */ /* 0x000fe20000000000 */
[C---:B------:R-:W-:Y:S01]  /*1870*/  IMAD R125, R4.reuse, R12, R125 ;  /* 0x0000000c047d7224 */ /* 0x040fe200078e027d */
        /* <DEDUP_REMOVED lines=9> */
[----:B------:R-:W-:-:S04]  /*1910*/  IMAD.HI.U32 R14, R7, R127, RZ ;  /* 0x0000007f070e7227 */ /* 0x000fc800078e00ff */
[----:B------:R-:W-:Y:S01]  /*1920*/  @!P5 IMAD.IADD R67, R67, 0x1, -R4 ;  /* 0x000000014343d824 */ /* 0x000fe200078e0a04 */
[----:B------:R-:W-:Y:S01]  /*1930*/  ISETP.GT.U32.AND P5, PT, R4, R93, PT ;  /* 0x0000005d0400720c */ /* 0x000fe20003fa4070 */
[----:B------:R-:W-:-:S04]  /*1940*/  IMAD.HI.U32 R10, R7, R123, RZ ;  /* 0x0000007b070a7227 */ /* 0x000fc800078e00ff */
[----:B------:R-:W-:Y:S02]  /*1950*/  IMAD.MOV R14, RZ, RZ, -R14 ;  /* 0x000000ffff0e7224 */ /* 0x000fe400078e0a0e */
[----:B------:R-:W-:Y:S02]  /*1960*/  IMAD.MOV R10, RZ, RZ, -R10 ;  /* 0x000000ffff0a7224 */ /* 0x000fe400078e0a0a */
[C---:B------:R-:W-:Y:S02]  /*1970*/  IMAD R127, R4.reuse, R14, R127 ;  /* 0x0000000e047f7224 */ /* 0x040fe400078e027f */
[--C-:B------:R-:W-:Y:S01]  /*1980*/  @!P4 IMAD.IADD R103, R103, 0x1, -R4.reuse ;  /* 0x000000016767c824 */ /* 0x100fe200078e0a04 */
[----:B------:R-:W1:Y:S01]  /*1990*/  LDC.64 R14, c[0x0][0x3a0] ;  /* 0x0000e800ff0e7b82 */ /* 0x000e620000000a00 */
[C---:B------:R-:W-:Y:S02]  /*19a0*/  IMAD R123, R4.reuse, R10, R123 ;  /* 0x0000000a047b7224 */ /* 0x040fe400078e027b */
[--C-:B------:R-:W-:Y:S01]  /*19b0*/  @!P1 IMAD.IADD R73, R73, 0x1, -R4.reuse ;  /* 0x0000000149499824 */ /* 0x100fe200078e0a04 */
[C---:B------:R-:W-:Y:S01]  /*19c0*/  ISETP.GT.U32.AND P1, PT, R4.reuse, R99, PT ;  /* 0x000000630400720c */ /* 0x040fe20003f24070 */
[--C-:B------:R-:W-:Y:S01]  /*19d0*/  @!P2 IMAD.IADD R85, R85, 0x1, -R4.reuse ;  /* 0x000000015555a824 */ /* 0x100fe200078e0a04 */
[C---:B------:R-:W-:Y:S01]  /*19e0*/  ISETP.GT.U32.AND P2, PT, R4.reuse, R101, PT ;  /* 0x000000650400720c */ /* 0x040fe20003f44070 */
[----:B------:R-:W-:Y:S01]  /*19f0*/  IMAD.HI.U32 R7, R7, R129, RZ ;  /* 0x0000008107077227 */ /* 0x000fe200078e00ff */
[----:B------:R-:W2:Y:S03]  /*1a00*/  LDS R10, [UR9] ;  /* 0x00000009ff0a7984 */ /* 0x000ea60008000800 */
[--C-:B------:R-:W-:Y:S01]  /*1a10*/  @!P0 IMAD.IADD R97, R97, 0x1, -R4.reuse ;  /* 0x0000000161618824 */ /* 0x100fe200078e0a04 */
[C---:B------:R-:W-:Y:S01]  /*1a20*/  ISETP.GT.U32.AND P0, PT, R4.reuse, R127, PT ;  /* 0x0000007f0400720c */ /* 0x040fe20003f04070 */
[--C-:B------:R-:W-:Y:S01]  /*1a30*/  @!P3 IMAD.IADD R125, R125, 0x1, -R4.reuse ;  /* 0x000000017d7db824 */ /* 0x100fe200078e0a04 */
[C---:B------:R-:W-:Y:S01]  /*1a40*/  ISETP.GT.U32.AND P3, PT, R4.reuse, R103, PT ;  /* 0x000000670400720c */ /* 0x040fe20003f64070 */
[--C-:B------:R-:W-:Y:S01]  /*1a50*/  @!P5 IMAD.IADD R93, R93, 0x1, -R4.reuse ;  /* 0x000000015d5dd824 */ /* 0x100fe200078e0a04 */
[C---:B------:R-:W-:Y:S01]  /*1a60*/  ISETP.GT.U32.AND P5, PT, R4.reuse, R123, PT ;  /* 0x0000007b0400720c */ /* 0x040fe20003fa4070 */
[----:B------:R-:W-:Y:S01]  /*1a70*/  IMAD.MOV R7, RZ, RZ, -R7 ;  /* 0x000000ffff077224 */ /* 0x000fe200078e0a07 */
[----:B------:R-:W-:Y:S01]  /*1a80*/  ISETP.GT.U32.AND P4, PT, R4, R97, PT ;  /* 0x000000610400720c */ /* 0x000fe20003f84070 */
[----:B------:R-:W-:-:S02]  /*1a90*/  @!P1 IMAD.IADD R99, R99, 0x1, -R4 ;  /* 0x0000000163639824 */ /* 0x000fc400078e0a04 */
[C---:B------:R-:W-:Y:S02]  /*1aa0*/  IMAD R129, R4.reuse, R7, R129 ;  /* 0x0000000704817224 */ /* 0x040fe400078e0281 */
[--C-:B------:R-:W-:Y:S01]  /*1ab0*/  @!P2 IMAD.IADD R101, R101, 0x1, -R4.reuse ;  /* 0x000000016565a824 */ /* 0x100fe200078e0a04 */
[C---:B------:R-:W-:Y:S01]  /*1ac0*/  ISETP.GT.U32.AND P2, PT, R4.reuse, R95, PT ;  /* 0x0000005f0400720c */ /* 0x040fe20003f44070 */
[--C-:B------:R-:W-:Y:S01]  /*1ad0*/  @!P0 IMAD.IADD R127, R127, 0x1, -R4.reuse ;  /* 0x000000017f7f8824 */ /* 0x100fe200078e0a04 */
[----:B------:R-:W-:Y:S01]  /*1ae0*/  ISETP.GT.U32.AND P1, PT, R4, R129, PT ;  /* 0x000000810400720c */ /* 0x000fe20003f24070 */
[--C-:B------:R-:W-:Y:S01]  /*1af0*/  @!P3 IMAD.IADD R103, R103, 0x1, -R4.reuse ;  /* 0x000000016767b824 */ /* 0x100fe200078e0a04 */
[----:B------:R-:W-:Y:S01]  /*1b00*/  ISETP.GE.AND P0, PT, R38, RZ, PT ;  /* 0x000000ff2600720c */ /* 0x000fe20003f06270 */
[--C-:B------:R-:W-:Y:S01]  /*1b10*/  @!P5 IMAD.IADD R123, R123, 0x1, -R4.reuse ;  /* 0x000000017b7bd824 */ /* 0x100fe200078e0a04 */
[----:B------:R-:W-:Y:S01]  /*1b20*/  ISETP.NE.AND P3, PT, R90, RZ, PT ;  /* 0x000000ff5a00720c */ /* 0x000fe20003f65270 */
[--C-:B------:R-:W-:Y:S01]  /*1b30*/  @!P4 IMAD.IADD R97, R97, 0x1, -R4.reuse ;  /* 0x000000016161c824 */ /* 0x100fe200078e0a04 */
[C---:B------:R-:W-:Y:S01]  /*1b40*/  ISETP.GT.U32.AND P5, PT, R4.reuse, R101, PT ;  /* 0x000000650400720c */ /* 0x040fe20003fa4070 */
[--C-:B------:R-:W-:Y:S01]  /*1b50*/  @!P6 IMAD.IADD R35, R35, 0x1, -R4.reuse ;  /* 0x000000012323e824 */ /* 0x100fe200078e0a04 */
[C---:B------:R-:W-:Y:S01]  /*1b60*/  ISETP.GT.U32.AND P4, PT, R4.reuse, R125, PT ;  /* 0x0000007d0400720c */ /* 0x040fe20003f84070 */
[----:B0-----:R-:W-:Y:S01]  /*1b70*/  IMAD R77, R5, R74, RZ ;  /* 0x0000004a054d7224 */ /* 0x001fe200078e02ff */
[C---:B------:R-:W-:Y:S01]  /*1b80*/  ISETP.GT.U32.AND P6, PT, R4.reuse, R89, PT ;  /* 0x000000590400720c */ /* 0x040fe20003fc4070 */
[--C-:B------:R-:W-:Y:S01]  /*1b90*/  @!P2 IMAD.IADD R95, R95, 0x1, -R4.reuse ;  /* 0x000000015f5fa824 */ /* 0x100fe200078e0a04 */
[----:B------:R-:W-:Y:S01]  /*1ba0*/  ISETP.GT.U32.AND P2, PT, R4, R123, PT ;  /* 0x0000007b0400720c */ /* 0x000fe20003f44070 */
[----:B------:R-:W-:-:S02]  /*1bb0*/  @!P1 IMAD.IADD R129, R129, 0x1, -R4 ;  /* 0x0000000181819824 */ /* 0x000fc400078e0a04 */
[----:B------:R-:W-:Y:S01]  /*1bc0*/  @!P0 IMAD.MOV R6, RZ, RZ, -R6 ;  /* 0x000000ffff068224 */ /* 0x000fe200078e0a06 */
[----:B------:R-:W-:Y:S01]  /*1bd0*/  ISETP.GE.AND P0, PT, R62, RZ, PT ;  /* 0x000000ff3e00720c */ /* 0x000fe20003f06270 */
[----:B------:R-:W-:Y:S01]  /*1be0*/  IMAD.MOV.U32 R111, RZ, RZ, R95 ;  /* 0x000000ffff6f7224 */ /* 0x000fe200078e005f */
[----:B------:R-:W-:Y:S01]  /*1bf0*/  @!P3 LOP3.LUT R6, RZ, R90, RZ, 0x33, !PT ;  /* 0x0000005aff06b212 */ /* 0x000fe200078e33ff */
[--C-:B------:R-:W-:Y:S01]  /*1c00*/  @!P5 IMAD.IADD R101, R101, 0x1, -R4.reuse ;  /* 0x000000016565d824 */ /* 0x100fe200078e0a04 */
[----:B------:R-:W-:Y:S01]  /*1c10*/  ISETP.GE.AND P3, PT, R65, RZ, PT ;  /* 0x000000ff4100720c */ /* 0x000fe20003f66270 */
[--C-:B------:R-:W-:Y:S01]  /*1c20*/  @!P4 IMAD.IADD R125, R125, 0x1, -R4.reuse ;  /* 0x000000017d7dc824 */ /* 0x100fe200078e0a04 */
[C---:B------:R-:W-:Y:S01]  /*1c30*/  ISETP.GT.U32.AND P5, PT, R4.reuse, R129, PT ;  /* 0x000000810400720c */ /* 0x040fe20003fa4070 */
[--C-:B------:R-:W-:Y:S01]  /*1c40*/  @!P6 IMAD.IADD R89, R89, 0x1, -R4.reuse ;  /* 0x000000015959e824 */ /* 0x100fe200078e0a04 */
[----:B------:R-:W-:Y:S01]  /*1c50*/  ISETP.GE.AND P4, PT, R61, RZ, PT ;  /* 0x000000ff3d00720c */ /* 0x000fe20003f86270 */
[--C-:B------:R-:W-:Y:S01]  /*1c60*/  @!P2 IMAD.IADD R123, R123, 0x1, -R4.reuse ;  /* 0x000000017b7ba824 */ /* 0x100fe200078e0a04 */
[----:B------:R-:W-:Y:S01]  /*1c70*/  ISETP.GE.AND P2, PT, R63, RZ, PT ;  /* 0x000000ff3f00720c */ /* 0x000fe20003f46270 */
[----:B------:R-:W-:Y:S01]  /*1c80*/  IMAD.MOV.U32 R107, RZ, RZ, R89 ;  /* 0x000000ffff6b7224 */ /* 0x000fe200078e0059 */
[----:B------:R-:W-:Y:S01]  /*1c90*/  ISETP.GT.U32.AND P6, PT, R4, R105, PT ;  /* 0x000000690400720c */ /* 0x000fe20003fc4070 */
[----:B------:R-:W-:Y:S01]  /*1ca0*/  @!P0 IMAD.MOV R17, RZ, RZ, -R17 ;  /* 0x000000ffff118224 */ /* 0x000fe200078e0a11 */
[----:B------:R-:W-:Y:S01]  /*1cb0*/  ISETP.GE.AND P0, PT, R57, RZ, PT ;  /* 0x000000ff3900720c */ /* 0x000fe20003f06270 */
[----:B------:R-:W-:Y:S01]  /*1cc0*/  IMAD.MOV.U32 R109, RZ, RZ, R93 ;  /* 0x000000ffff6d7224 */ /* 0x000fe200078e005d */
[----:B--2---:R-:W-:Y:S01]  /*1cd0*/  R2UR UR8, R10 ;  /* 0x000000000a0872ca */ /* 0x004fe200000e0000 */
[----:B------:R-:W-:Y:S01]  /*1ce0*/  @!P3 IMAD.MOV R9, RZ, RZ, -R9 ;  /* 0x000000ffff09b224 */ /* 0x000fe200078e0a09 */
[----:B------:R-:W-:Y:S01]  /*1cf0*/  ISETP.GE.AND P3, PT, R59, RZ, PT ;  /* 0x000000ff3b00720c */ /* 0x000fe20003f66270 */
[--C-:B------:R-:W-:Y:S01]  /*1d00*/  @!P5 IMAD.IADD R129, R129, 0x1, -R4.reuse ;  /* 0x000000018181d824 */ /* 0x100fe200078e0a04 */
[----:B------:R-:W-:Y:S01]  /*1d10*/  ISETP.GE.AND P5, PT, R60, RZ, PT ;  /* 0x000000ff3c00720c */ /* 0x000fe20003fa6270 */
[----:B------:R-:W-:Y:S01]  /*1d20*/  @!P4 IMAD.MOV R19, RZ, RZ, -R19 ;  /* 0x000000ffff13c224 */ /* 0x000fe200078e0a13 */
[----:B------:R-:W-:Y:S01]  /*1d30*/  ISETP.GE.AND P4, PT, R56, RZ, PT ;  /* 0x000000ff3800720c */ /* 0x000fe20003f86270 */
[----:B------:R-:W-:Y:S01]  /*1d40*/  @!P2 IMAD.MOV R13, RZ, RZ, -R13 ;  /* 0x000000ffff0da224 */ /* 0x000fe200078e0a0d */
[----:B------:R-:W-:Y:S01]  /*1d50*/  ISETP.GE.AND P2, PT, R58, RZ, PT ;  /* 0x000000ff3a00720c */ /* 0x000fe20003f46270 */
[--C-:B------:R-:W-:Y:S01]  /*1d60*/  @!P6 IMAD.IADD R105, R105, 0x1, -R4.reuse ;  /* 0x000000016969e824 */ /* 0x100fe200078e0a04 */
[----:B------:R-:W-:Y:S01]  /*1d70*/  ISETP.GT.U32.AND P6, PT, R4, R99, PT ;  /* 0x000000630400720c */ /* 0x000fe20003fc4070 */
[----:B------:R-:W-:Y:S01]  /*1d80*/  @!P0 IMAD.MOV R27, RZ, RZ, -R27 ;  /* 0x000000ffff1b8224 */ /* 0x000fe200078e0a1b */
[----:B------:R-:W-:Y:S01]  /*1d90*/  ISETP.GE.AND P0, PT, R52, RZ, PT ;  /* 0x000000ff3400720c */ /* 0x000fe20003f06270 */
[----:B------:R-:W-:Y:S01]  /*1da0*/  IMAD R79, R74, 0x2, R77 ;  /* 0x000000024a4f7824 */ /* 0x000fe200078e024d */
[----:B------:R-:W-:Y:S01]  /*1db0*/  ISETP.GT.U32.AND P1, PT, R4, R105, PT ;  /* 0x000000690400720c */ /* 0x000fe20003f24070 */
[----:B------:R-:W-:Y:S01]  /*1dc0*/  @!P3 IMAD.MOV R23, RZ, RZ, -R23 ;  /* 0x000000ffff17b224 */ /* 0x000fe200078e0a17 */
[----:B------:R-:W-:Y:S01]  /*1dd0*/  ISETP.GE.AND P3, PT, R54, RZ, PT ;  /* 0x000000ff3600720c */ /* 0x000fe20003f66270 */
[----:B------:R-:W-:Y:S01]  /*1de0*/  @!P5 IMAD.MOV R21, RZ, RZ, -R21 ;  /* 0x000000ffff15d224 */ /* 0x000fe200078e0a15 */
[----:B------:R-:W-:Y:S01]  /*1df0*/  ISETP.GE.AND P5, PT, R55, RZ, PT ;  /* 0x000000ff3700720c */ /* 0x000fe20003fa6270 */
[----:B------:R-:W-:Y:S01]  /*1e00*/  @!P4 IMAD.MOV R29, RZ, RZ, -R29 ;  /* 0x000000ffff1dc224 */ /* 0x000fe200078e0a1d */
[----:B------:R-:W-:Y:S01]  /*1e10*/  ISETP.GE.AND P4, PT, R51, RZ, PT ;  /* 0x000000ff3300720c */ /* 0x000fe20003f86270 */
[----:B------:R-:W-:Y:S01]  /*1e20*/  @!P2 IMAD.MOV R25, RZ, RZ, -R25 ;  /* 0x000000ffff19a224 */ /* 0x000fe200078e0a19 */
[----:B------:R-:W-:Y:S01]  /*1e30*/  ISETP.GE.AND P2, PT, R53, RZ, PT ;  /* 0x000000ff3500720c */ /* 0x000fe20003f46270 */
[----:B------:R-:W-:Y:S01]  /*1e40*/  @!P6 IMAD.IADD R99, R99, 0x1, -R4 ;  /* 0x000000016363e824 */ /* 0x000fe200078e0a04 */
[----:B------:R-:W-:Y:S01]  /*1e50*/  ISETP.GT.U32.AND P6, PT, R4, R127, PT ;  /* 0x0000007f0400720c */ /* 0x000fe20003fc4070 */
[----:B------:R-:W-:Y:S01]  /*1e60*/  @!P0 IMAD.MOV R67, RZ, RZ, -R67 ;  /* 0x000000ffff438224 */ /* 0x000fe200078e0a43 */
[----:B------:R-:W-:Y:S01]  /*1e70*/  ISETP.GE.AND P0, PT, R47, RZ, PT ;  /* 0x000000ff2f00720c */ /* 0x000fe20003f06270 */
[----:B------:R-:W-:-:S02]  /*1e80*/  IMAD R81, R74, 0x2, R79 ;  /* 0x000000024a517824 */ /* 0x000fc400078e024f */
        /* <DEDUP_REMOVED lines=8> */
[--C-:B------:R-:W-:Y:S01]  /*1f10*/  @!P6 IMAD.IADD R127, R127, 0x1, -R4.reuse ;  /* 0x000000017f7fe824 */ /* 0x100fe200078e0a04 */
[----:B------:R-:W-:Y:S01]  /*1f20*/  ISETP.GE.AND P6, PT, R64, RZ, PT ;  /* 0x000000ff4000720c */ /* 0x000fe20003fc6270 */
[----:B------:R-:W-:Y:S01]  /*1f30*/  @!P1 IMAD.IADD R105, R105, 0x1, -R4 ;  /* 0x0000000169699824 */ /* 0x000fe200078e0a04 */
[----:B------:R-:W-:Y:S01]  /*1f40*/  ISETP.NE.AND P1, PT, R91, RZ, PT ;  /* 0x000000ff5b00720c */ /* 0x000fe20003f25270 */
        /* <DEDUP_REMOVED lines=9> */
[----:B------:R-:W-:Y:S01]  /*1fe0*/  IMAD.MOV.U32 R113, RZ, RZ, R97 ;  /* 0x000000ffff717224 */ /* 0x000fe200078e0061 */
[C---:B------:R-:W-:Y:S01]  /*1ff0*/  SEL R106, R118.reuse, R107, !P1 ;  /* 0x0000006b766a7207 */ /* 0x040fe20004800000 */
[----:B------:R-:W-:Y:S01]  /*2000*/  IMAD.MOV.U32 R117, RZ, RZ, R101 ;  /* 0x000000ffff757224 */ /* 0x000fe200078e0065 */
[C---:B------:R-:W-:Y:S01]  /*2010*/  SEL R10, R118.reuse, R9, !P1 ;  /* 0x00000009760a7207 */ /* 0x040fe20004800000 */
[----:B------:R-:W-:Y:S01]  /*2020*/  IMAD.MOV.U32 R121, RZ, RZ, R105 ;  /* 0x000000ffff797224 */ /* 0x000fe200078e0069 */
[----:B------:R-:W-:Y:S01]  /*2030*/  SEL R89, R118, R13, !P1 ;  /* 0x0000000d76597207 */ /* 0x000fe20004800000 */
[----:B------:R-:W-:Y:S01]  /*2040*/  @!P3 IMAD.MOV R111, RZ, RZ, -R111 ;  /* 0x000000ffff6fb224 */ /* 0x000fe200078e0a6f */
[----:B------:R-:W-:Y:S01]  /*2050*/  ISETP.GE.AND P3, PT, R39, RZ, PT ;  /* 0x000000ff2700720c */ /* 0x000fe20003f66270 */
[----:B------:R-:W-:Y:S01]  /*2060*/  @!P5 IMAD.MOV R109, RZ, RZ, -R109 ;  /* 0x000000ffff6dd224 */ /* 0x000fe200078e0a6d */
[----:B------:R-:W-:Y:S01]  /*2070*/  ISETP.GE.AND P5, PT, R40, RZ, PT ;  /* 0x000000ff2800720c */ /* 0x000fe20003fa6270 */
[----:B------:R-:W-:Y:S01]  /*2080*/  IMAD R189, R74, 0x2, R83 ;  /* 0x000000024abd7824 */ /* 0x000fe200078e0253 */
[C---:B------:R-:W-:Y:S01]  /*2090*/  SEL R108, R118.reuse, R111, !P1 ;  /* 0x0000006f766c7207 */ /* 0x040fe20004800000 */
[----:B------:R-:W-:Y:S01]  /*20a0*/  IMAD.MOV.U32 R119, RZ, RZ, R103 ;  /* 0x000000ffff777224 */ /* 0x000fe200078e0067 */
[----:B------:R-:W-:Y:S01]  /*20b0*/  SEL R107, R118, R109, !P1 ;  /* 0x0000006d766b7207 */ /* 0x000fe20004800000 */
        /* <DEDUP_REMOVED lines=10> */
[----:B------:R-:W-:Y:S01]  /*2160*/  IMAD R191, R74, 0x2, R189 ;  /* 0x000000024abf7824 */ /* 0x000fe200078e02bd */
[----:B------:R-:W-:Y:S01]  /*2170*/  SEL R109, R118, R113, !P1 ;  /* 0x00000071766d7207 */ /* 0x000fe20004800000 */
[----:B------:R-:W-:Y:S01]  /*2180*/  @!P5 IMAD.MOV R119, RZ, RZ, -R119 ;  /* 0x000000ffff77d224 */ /* 0x000fe200078e0a77 */
[----:B------:R-:W-:Y:S01]  /*2190*/  ISETP.GE.AND P5, PT, R0, RZ, PT ;  /* 0x000000ff0000720c */ /* 0x000fe20003fa6270 */
[----:B------:R-:W-:Y:S01]  /*21a0*/  IMAD.SHL.U32 R7, R148, 0x200000, RZ ;  /* 0x0020000094077824 */ /* 0x000fe200078e00ff */
[----:B------:R-:W-:Y:S01]  /*21b0*/  SEL R111, R118, R117, !P1 ;  /* 0x00000075766f7207 */ /* 0x000fe20004800000 */
[----:B------:R-:W-:Y:S01]  /*21c0*/  IMAD R193, R74, 0x2, R191 ;  /* 0x000000024ac17824 */ /* 0x000fe200078e02bf */
[----:B------:R-:W-:Y:S01]  /*21d0*/  SEL R88, R118, R11, !P1 ;  /* 0x0000000b76587207 */ /* 0x000fe20004800000 */
[----:B------:R-:W-:Y:S01]  /*21e0*/  IMAD.MOV.U32 R115, RZ, RZ, R99 ;  /* 0x000000ffff737224 */ /* 0x000fe200078e0063 */
[----:B------:R-:W-:Y:S01]  /*21f0*/  LOP3.LUT R7, R7, 0x600000, RZ, 0xc0, !PT ;  /* 0x0060000007077812 */ /* 0x000fe200078ec0ff */
[----:B------:R-:W-:Y:S01]  /*2200*/  IMAD R195, R74, 0x2, R193 ;  /* 0x000000024ac37824 */ /* 0x000fe200078e02c1 */
[----:B------:R-:W-:Y:S01]  /*2210*/  SEL R90, R118, R17, !P1 ;  /* 0x00000011765a7207 */ /* 0x000fe20004800000 */
[----:B-1----:R-:W-:Y:S01]  /*2220*/  VIADD R4, R14, 0x3f ;  /* 0x0000003f0e047836 */ /* 0x002fe20000000000 */
[----:B------:R-:W-:Y:S01]  /*2230*/  R2UR UR10, R7 ;  /* 0x00000000070a72ca */ /* 0x000fe200000e0000 */
[----:B------:R-:W-:Y:S01]  /*2240*/  @!P0 IMAD.MOV R115, RZ, RZ, -R115 ;  /* 0x000000ffff738224 */ /* 0x000fe200078e0a73 */
[----:B------:R-:W-:Y:S01]  /*2250*/  LOP3.LUT R7, R5, 0x18, RZ, 0xfc, !PT ;  /* 0x0000001805077812 */ /* 0x000fe200078efcff */
[----:B------:R-:W-:Y:S01]  /*2260*/  IMAD R197, R74, 0x2, R195 ;  /* 0x000000024ac57824 */ /* 0x000fe200078e02c3 */
[----:B------:R-:W-:Y:S01]  /*2270*/  ISETP.GT.AND P0, PT, R4, 0x3f, PT ;  /* 0x0000003f0400780c */ /* 0x000fe20003f04270 */
[----:B------:R-:W-:Y:S01]  /*2280*/  @!P2 IMAD.MOV R123, RZ, RZ, -R123 ;  /* 0x000000ffff7ba224 */ /* 0x000fe200078e0a7b */
[C---:B------:R-:W-:Y:S01]  /*2290*/  SEL R110, R118.reuse, R115, !P1 ;  /* 0x00000073766e7207 */ /* 0x040fe20004800000 */
[----:B------:R-:W-:Y:S01]  /*22a0*/  @!P6 IMAD.MOV R125, RZ, RZ, -R125 ;  /* 0x000000ffff7de224 */ /* 0x000fe200078e0a7d */
[C---:B------:R-:W-:Y:S01]  /*22b0*/  SEL R91, R118.reuse, R19, !P1 ;  /* 0x00000013765b7207 */ /* 0x040fe20004800000 */
[----:B------:R-:W-:Y:S01]  /*22c0*/  @!P4 IMAD.MOV R127, RZ, RZ, -R127 ;  /* 0x000000ffff7fc224 */ /* 0x000fe200078e0a7f */
[C---:B------:R-:W-:Y:S01]  /*22d0*/  SEL R92, R118.reuse, R21, !P1 ;  /* 0x00000015765c7207 */ /* 0x040fe20004800000 */
[----:B------:R-:W-:Y:S01]  /*22e0*/  @!P3 IMAD.MOV R129, RZ, RZ, -R129 ;  /* 0x000000ffff81b224 */ /* 0x000fe200078e0a81 */
[C---:B------:R-:W-:Y:S01]  /*22f0*/  SEL R93, R118.reuse, R23, !P1 ;  /* 0x00000017765d7207 */ /* 0x040fe20004800000 */
[----:B------:R-:W-:Y:S01]  /*2300*/  @!P5 IMAD.MOV R131, RZ, RZ, -R131 ;  /* 0x000000ffff83d224 */ /* 0x000fe200078e0a83 */
[----:B------:R-:W-:Y:S01]  /*2310*/  SEL R94, R118, R25, !P1 ;  /* 0x00000019765e7207 */ /* 0x000fe20004800000 */
[----:B------:R-:W-:Y:S01]  /*2320*/  IMAD R199, R74, 0x2, R197 ;  /* 0x000000024ac77824 */ /* 0x000fe200078e02c5 */
[----:B------:R-:W-:Y:S01]  /*2330*/  SEL R95, R118, R27, !P1 ;  /* 0x0000001b765f7207 */ /* 0x000fe20004800000 */
[----:B------:R-:W-:Y:S01]  /*2340*/  IMAD R6, R6, R15, RZ ;  /* 0x0000000f06067224 */ /* 0x000fe200078e02ff */
[----:B------:R-:W-:Y:S01]  /*2350*/  SEL R96, R118, R29, !P1 ;  /* 0x0000001d76607207 */ /* 0x000fe20004800000 */
[----:B------:R-:W-:Y:S01]  /*2360*/  IMAD R201, R74, 0x2, R199 ;  /* 0x000000024ac97824 */ /* 0x000fe200078e02c7 */
[C---:B------:R-:W-:Y:S01]  /*2370*/  SEL R97, R118.reuse, R31, !P1 ;  /* 0x0000001f76617207 */ /* 0x040fe20004800000 */
[----:B------:R-:W-:Y:S01]  /*2380*/  UIADD3 UR10, UPT, UPT, UR8, UR10, URZ ;  /* 0x0000000a080a7290 */ /* 0x000fe2000fffe0ff */
[----:B------:R-:W-:-:S02]  /*2390*/  SEL R98, R118, R33, !P1 ;  /* 0x0000002176627207 */ /* 0x000fc40004800000 */
[C---:B------:R-:W-:Y:S02]  /*23a0*/  SEL R99, R118.reuse, R35, !P1 ;  /* 0x0000002376637207 */ /* 0x040fe40004800000 */
[C---:B------:R-:W-:Y:S02]  /*23b0*/  SEL R100, R118.reuse, R67, !P1 ;  /* 0x0000004376647207 */ /* 0x040fe40004800000 */
[C---:B------:R-:W-:Y:S02]  /*23c0*/  SEL R101, R118.reuse, R69, !P1 ;  /* 0x0000004576657207 */ /* 0x040fe40004800000 */
[C---:B------:R-:W-:Y:S02]  /*23d0*/  SEL R102, R118.reuse, R71, !P1 ;  /* 0x0000004776667207 */ /* 0x040fe40004800000 */
[C---:B------:R-:W-:Y:S02]  /*23e0*/  SEL R103, R118.reuse, R73, !P1 ;  /* 0x0000004976677207 */ /* 0x040fe40004800000 */
        /* <DEDUP_REMOVED lines=8> */
[----:B------:R-:W-:Y:S01]  /*2470*/  SEL R118, R118, R131, !P1 ;  /* 0x0000008376767207 */ /* 0x000fe20004800000 */
[----:B------:R-:W-:Y:S01]  /*2480*/  BAR.SYNC.DEFER_BLOCKING 0x0 ;  /* 0x0000000000007b1d */ /* 0x000fe20000010000 */
[----:B------:R-:W-:Y:S02]  /*2490*/  ISETP.LT.AND P3, PT, R7, R14, P0 ;  /* 0x0000000e0700720c */ /* 0x000fe40000761270 */
[----:B------:R-:W-:-:S03]  /*24a0*/  LOP3.LUT P1, RZ, R66, 0x7f, RZ, 0xc0, !PT ;  /* 0x0000007f42ff7812 */ /* 0x000fc6000782c0ff */
[----:B---3--:R-:W-:Y:S10]  /*24b0*/  BRA.U UP0, `(.L_x_5) ;  /* 0x0000000100187547 */ /* 0x008ff4000b800000 */
[----:B------:R-:W-:Y:S01]  /*24c0*/  ELECT P2, URZ, PT ;  /* 0x0000000000ff782f */ /* 0x000fe20003840000 */
[----:B------:R-:W-:Y:S01]  /*24d0*/  IMAD.MOV.U32 R7, RZ, RZ, 0x1 ;  /* 0x00000001ff077424 */ /* 0x000fe200078e00ff */
[----:B------:R-:W-:Y:S01]  /*24e0*/  UMOV UR5, 0x40 ;  /* 0x0000004000057882 */ /* 0x000fe20000000000 */
[----:B------:R-:W-:Y:S01]  /*24f0*/  UVIRTCOUNT.DEALLOC.SMPOOL 0x80 ;  /* 0x000000800000784c */ /* 0x000fe20000000000 */
[----:B------:R-:W-:-:S09]  /*2500*/  ULEA UR5, UR4, UR5, 0x18 ;  /* 0x0000000504057291 */ /* 0x000fd2000f8ec0ff */
[----:B------:R0:W-:Y:S03]  /*2510*/  @P2 STS.U8 [UR5], R7 ;  /* 0x00000007ff002988 */ /* 0x0001e60008000005 */
.L_x_5:
[----:B------:R-:W-:Y:S01]  /*2520*/  STTM.16dp32bit_t0_t15.x32 tmem[UR10], RZ ;  /* 0x000000ff000079ed */ /* 0x000fe20008a8000a */
[----:B------:R-:W-:Y:S01]  /*2530*/  STTM.16dp32bit_t16_t31.x32 tmem[UR10+0x20], RZ ;  /* 0x000020ff000079ed */ /* 0x000fe20008aa000a */
[----:B------:R-:W1:Y:S02]  /*2540*/  FENCE.VIEW.ASYNC.T ;  /* 0x00000000000073c6 */ /* 0x000e640000000200 */
[----:B-1----:R-:W-:Y:S01]  /*2550*/  VOTEU.ALL UP1, P1 ;  /* 0x0000000000ff7886 */ /* 0x002fe20000820000 */
[----:B------:R-:W-:Y:S01]  /*2560*/  VOTEU.ALL UP2, P1 ;  /* 0x0000000000ff7886 */ /* 0x000fe20000840000 */
[----:B------:R-:W-:Y:S01]  /*2570*/  IMAD R203, R74, 0x2, R201 ;  /* 0x000000024acb7824 */ /* 0x000fe200078e02c9 */
[----:B------:R-:W-:Y:S01]  /*2580*/  ISETP.LT.AND P2, PT, R229, R14, P0 ;  /* 0x0000000ee500720c */ /* 0x000fe20000741270 */
[----:B------:R-:W-:Y:S01]  /*2590*/  IMAD.SHL.U32 R186, R6, 0x2, RZ ;  /* 0x0000000206ba7824 */ /* 0x000fe200078e00ff */
[----:B------:R-:W-:-:S04]  /*25a0*/  @!UP1 UIADD3 UR4, UPT, UPT, -UR6, 0x100000, URZ ;  /* 0x0010000006049890 */ /* 0x000fc8000fffe1ff */
[----:B------:R-:W-:Y:S02]  /*25b0*/  @!UP1 USHF.L.U32 UR5, UR4, 0xb, URZ ;  /* 0x0000000b04059899 */ /* 0x000fe400080006ff */
[----:B------:R-:W-:Y:S01]  /*25c0*/  @!UP1 USHF.L.U32 UR4, UR4, 0x1, URZ ;  /* 0x0000000104049899 */ /* 0x000fe200080006ff */
[----:B------:R-:W-:Y:S01]  /*25d0*/  BAR.SYNC.DEFER_BLOCKING 0x0 ;  /* 0x0000000000007b1d */ /* 0x000fe20000010000 */
[----:B------:R-:W-:Y:S01]  /*25e0*/  IMAD R9, R74, 0x2, R203 ;  /* 0x000000024a097824 */ /* 0x000fe200078e02cb */
[----:B------:R-:W-:Y:S02]  /*25f0*/  ISETP.LT.AND P4, PT, R227, R14, P0 ;  /* 0x0000000ee300720c */ /* 0x000fe40000781270 */
[----:B------:R-:W-:Y:S01]  /*2600*/  IADD3 R86, P5, PT, R186, UR12, RZ ;  /* 0x0000000cba567c10 */ /* 0x000fe2000ffbe0ff */
[----:B------:R-:W-:-:S03]  /*2610*/  IMAD R11, R74, 0x2, R9 ;  /* 0x000000024a0b7824 */ /* 0x000fc600078e0209 */
[----:B------:R-:W-:Y:S01]  /*2620*/  LEA.HI.X.SX32 R24, R6, UR13, 0x1, P5 ;  /* 0x0000000d06187c11 */ /* 0x000fe2000a8f0eff */
[----:B------:R-:W-:Y:S01]  /*2630*/  IMAD R25, R74, 0x2, R11 ;  /* 0x000000024a197824 */ /* 0x000fe200078e020b */
[----:B------:R-:W-:-:S03]  /*2640*/  LEA R12, P5, R189, R86, 0x1 ;  /* 0x00000056bd0c7211 */ /* 0x000fc600078a08ff */
[C---:B------:R-:W-:Y:S01]  /*2650*/  IMAD R27, R74.reuse, 0x2, R25 ;  /* 0x000000024a1b7824 */ /* 0x040fe200078e0219 */
[----:B------:R-:W-:Y:S01]  /*2660*/  LEA.HI.X.SX32 R13, R189, R24, 0x1, P5 ;  /* 0x00000018bd0d7211 */ /* 0x000fe200028f0eff */
[----:B------:R-:W1:Y:S02]  /*2670*/  FENCE.VIEW.ASYNC.S ;  /* 0x00000000000073c6 */ /* 0x000e640000000000 */
[----:B-1----:R1:W2:Y:S02]  /*2680*/  @!UP2 SYNCS.EXCH.64 URZ, [UR11], UR4 ;  /* 0x000000040bffa5b2 */ /* 0x0022a40008000100 */
[----:B--2---:R-:W-:Y:S01]  /*2690*/  BAR.SYNC.DEFER_BLOCKING 0x0 ;  /* 0x0000000000007b1d */ /* 0x004fe20000010000 */
[----:B------:R-:W-:-:S04]  /*26a0*/  IMAD R15, R74, 0x2, R27 ;  /* 0x000000024a0f7824 */ /* 0x000fc800078e021b */
[----:B------:R-:W-:Y:S01]  /*26b0*/  IMAD R29, R74, 0x2, R15 ;  /* 0x000000024a1d7824 */ /* 0x000fe200078e020f */
[----:B------:R-:W-:-:S03]  /*26c0*/  PRMT R167, RZ, 0x7610, R167 ;  /* 0x00007610ffa77816 */ /* 0x000fc600000000a7 */
[C---:B------:R-:W-:Y:S01]  /*26d0*/  IMAD R31, R74.reuse, 0x2, R29 ;  /* 0x000000024a1f7824 */ /* 0x040fe200078e021d */
[----:B0-----:R-:W-:Y:S01]  /*26e0*/  LOP3.LUT R7, R5, 0x1a, RZ, 0xfc, !PT ;  /* 0x0000001a05077812 */ /* 0x001fe200078efcff */
[----:B-1----:R-:W0:Y:S02]  /*26f0*/  LDCU UR4, c[0x0][0x3b0] ;  /* 0x00007600ff0477ac */ /* 0x002e240008000800 */
[----:B------:R-:W-:Y:S01]  /*2700*/  IMAD R85, R74, 0x2, R31 ;  /* 0x000000024a557824 */ /* 0x000fe200078e021f */
[----:B------:R1:W2:Y:S01]  /*2710*/  @P2 LDG.E.U16 R169, desc[UR20][R12.64] ;  /* 0x000000140ca92981 */ /* 0x0002a2000c1e1500 */
[----:B------:R-:W-:Y:S02]  /*2720*/  LEA R16, P2, R191, R86, 0x1 ;  /* 0x00000056bf107211 */ /* 0x000fe400078408ff */
[----:B------:R-:W-:Y:S02]  /*2730*/  LOP3.LUT R225, R5, 0x10, RZ, 0xfc, !PT ;  /* 0x0000001005e17812 */ /* 0x000fe400078efcff */
[----:B------:R-:W-:-:S02]  /*2740*/  LEA.HI.X.SX32 R17, R191, R24, 0x1, P2 ;  /* 0x00000018bf117211 */ /* 0x000fc400010f0eff */
[----:B------:R-:W-:Y:S01]  /*2750*/  ISETP.LT.AND P2, PT, R7, R14, P0 ;  /* 0x0000000e0700720c */ /* 0x000fe20000741270 */
[C---:B------:R-:W-:Y:S01]  /*2760*/  IMAD R7, R74.reuse, 0x2, R85 ;  /* 0x000000024a077824 */ /* 0x040fe200078e0255 */
[----:B------:R-:W-:Y:S01]  /*2770*/  PRMT R173, RZ, 0x7610, R173 ;  /* 0x00007610ffad7816 */ /* 0x000fe200000000ad */
[----:B------:R3:W4:Y:S01]  /*2780*/  @P4 LDG.E.U16 R167, desc[UR20][R16.64] ;  /* 0x0000001410a74981 */ /* 0x000722000c1e1500 */
[----:B------:R-:W-:Y:S01]  /*2790*/  LEA R18, P4, R9, R86, 0x1 ;  /* 0x0000005609127211 */ /* 0x000fe200078808ff */
[C---:B------:R-:W-:Y:S01]  /*27a0*/  IMAD R33, R74.reuse, 0x2, R7 ;  /* 0x000000024a217824 */ /* 0x040fe200078e0207 */
[----:B------:R-:W-:Y:S02]  /*27b0*/  ISETP.LT.AND P5, PT, R225, R14, P0 ;  /* 0x0000000ee100720c */ /* 0x000fe400007a1270 */
[----:B------:R-:W-:Y:S01]  /*27c0*/  LEA.HI.X.SX32 R19, R9, R24, 0x1, P4 ;  /* 0x0000001809137211 */ /* 0x000fe200020f0eff */
[----:B------:R-:W-:Y:S01]  /*27d0*/  IMAD R87, R74, 0x2, R33 ;  /* 0x000000024a577824 */ /* 0x000fe200078e0221 */
[----:B-1----:R-:W-:-:S03]  /*27e0*/  LEA R12, P6, R197, R86, 0x1 ;  /* 0x00000056c50c7211 */ /* 0x002fc600078c08ff */
[----:B------:R-:W5:Y:S01]  /*27f0*/  @P3 LDG.E.U16 R173, desc[UR20][R18.64] ;  /* 0x0000001412ad3981 */ /* 0x000f62000c1e1500 */
[----:B---3--:R-:W-:Y:S01]  /*2800*/  LEA R16, P3, R11, R86, 0x1 ;  /* 0x000000560b107211 */ /* 0x008fe200078608ff */
[C---:B------:R-:W-:Y:S01]  /*2810*/  IMAD R119, R74.reuse, 0x2, R87 ;  /* 0x000000024a777824 */ /* 0x040fe200078e0257 */
[----:B------:R-:W-:Y:S02]  /*2820*/  PRMT R171, RZ, 0x7610, R171 ;  /* 0x00007610ffab7816 */ /* 0x000fe400000000ab */
[----:B------:R-:W-:Y:S01]  /*2830*/  PRMT R165, RZ, 0x7610, R165 ;  /* 0x00007610ffa57816 */ /* 0x000fe200000000a5 */
[C---:B------:R-:W-:Y:S01]  /*2840*/  IMAD R9, R74.reuse, 0x2, R119 ;  /* 0x000000024a097824 */ /* 0x040fe200078e0277 */
[-C--:B------:R-:W-:Y:S02]  /*2850*/  LEA.HI.X.SX32 R13, R197, R24.reuse, 0x1, P6 ;  /* 0x00000018c50d7211 */ /* 0x080fe400030f0eff */
[C---:B------:R-:W-:Y:S02]  /*2860*/  LOP3.LUT R223, R5.reuse, 0x20, RZ, 0xfc, !PT ;  /* 0x0000002005df7812 */ /* 0x040fe400078efcff */
[----:B------:R-:W-:Y:S01]  /*2870*/  LOP3.LUT R221, R5, 0x28, RZ, 0xfc, !PT ;  /* 0x0000002805dd7812 */ /* 0x000fe200078efcff */
[----:B------:R1:W3:Y:S01]  /*2880*/  @P5 LDG.E.U16 R171, desc[UR20][R12.64] ;  /* 0x000000140cab5981 */ /* 0x0002e2000c1e1500 */
[----:B------:R-:W-:Y:S01]  /*2890*/  LEA.HI.X.SX32 R17, R11, R24, 0x1, P3 ;  /* 0x000000180b117211 */ /* 0x000fe200018f0eff */
[----:B------:R-:W-:Y:S01]  /*28a0*/  IMAD R35, R74, 0x2, R9 ;  /* 0x000000024a237824 */ /* 0x000fe200078e0209 */
[----:B------:R-:W-:-:S02]  /*28b0*/  ISETP.LT.AND P4, PT, R223, R14, P0 ;  /* 0x0000000edf00720c */ /* 0x000fc40000781270 */
[----:B------:R-:W-:Y:S01]  /*28c0*/  ISETP.LT.AND P3, PT, R221, R14, P0 ;  /* 0x0000000edd00720c */ /* 0x000fe20000761270 */
[----:B------:R-:W2:Y:S01]  /*28d0*/  @P2 LDG.E.U16 R165, desc[UR20][R16.64] ;  /* 0x0000001410a52981 */ /* 0x000ea2000c1e1500 */
[-C--:B------:R-:W-:Y:S02]  /*28e0*/  LEA R20, P5, R15, R86.reuse, 0x1 ;  /* 0x000000560f147211 */ /* 0x080fe400078a08ff */
[----:B-1----:R-:W-:Y:S01]  /*28f0*/  LEA R12, P2, R7, R86, 0x1 ;  /* 0x00000056070c7211 */ /* 0x002fe200078408ff */
[----:B------:R-:W-:Y:S01]  /*2900*/  IMAD R121, R74, 0x2, R35 ;  /* 0x000000024a797824 */ /* 0x000fe200078e0223 */
[----:B------:R-:W-:Y:S02]  /*2910*/  LOP3.LUT R219, R5, 0x30, RZ, 0xfc, !PT ;  /* 0x0000003005db7812 */ /* 0x000fe400078efcff */
[----:B------:R-:W-:Y:S02]  /*2920*/  LEA.HI.X.SX32 R13, R7, R24, 0x1, P2 ;  /* 0x00000018070d7211 */ /* 0x000fe400010f0eff */
[----:B------:R-:W-:-:S02]  /*2930*/  PRMT R175, RZ, 0x7610, R175 ;  /* 0x00007610ffaf7816 */ /* 0x000fc400000000af */
[----:B------:R-:W-:Y:S01]  /*2940*/  PRMT R7, RZ, 0x7610, R7 ;  /* 0x00007610ff077816 */ /* 0x000fe20000000007 */
[C---:B------:R-:W-:Y:S01]  /*2950*/  IMAD R123, R74.reuse, 0x2, R121 ;  /* 0x000000024a7b7824 */ /* 0x040fe200078e0279 */
[----:B------:R-:W-:Y:S02]  /*2960*/  LEA.HI.X.SX32 R21, R15, R24, 0x1, P5 ;  /* 0x000000180f157211 */ /* 0x000fe400028f0eff */
[----:B------:R-:W-:Y:S02]  /*2970*/  LOP3.LUT R217, R5, 0x38, RZ, 0xfc, !PT ;  /* 0x0000003805d97812 */ /* 0x000fe400078efcff */
[-C--:B------:R-:W-:Y:S01]  /*2980*/  ISETP.LT.AND P2, PT, R219, R14.reuse, P0 ;  /* 0x0000000edb00720c */ /* 0x080fe20000741270 */
[----:B------:R1:W2:Y:S01]  /*2990*/  @P4 LDG.E.U16 R175, desc[UR20][R20.64] ;  /* 0x0000001414af4981 */ /* 0x0002a2000c1e1500 */
[----:B------:R-:W-:Y:S01]  /*29a0*/  IMAD R67, R74, 0x2, R123 ;  /* 0x000000024a437824 */ /* 0x000fe200078e027b */
[----:B------:R-:W-:Y:S02]  /*29b0*/  ISETP.LT.AND P4, PT, R217, R14, P0 ;  /* 0x0000000ed900720c */ /* 0x000fe40000781270 */
[----:B------:R0:W2:Y:S01]  /*29c0*/  @P3 LDG.E.U16 R7, desc[UR20][R12.64] ;  /* 0x000000140c073981 */ /* 0x0000a2000c1e1500 */
[----:B------:R-:W-:-:S02]  /*29d0*/  LOP3.LUT R215, R5, 0x22, RZ, 0xfc, !PT ;  /* 0x0000002205d77812 */ /* 0x000fc400078efcff */
[----:B------:R-:W-:Y:S02]  /*29e0*/  PRMT R11, RZ, 0x7610, R11 ;  /* 0x00007610ff0b7816 */ /* 0x000fe4000000000b */
[-C--:B-1----:R-:W-:Y:S02]  /*29f0*/  LEA R20, P3, R9, R86.reuse, 0x1 ;  /* 0x0000005609147211 */ /* 0x082fe400078608ff */
[----:B------:R-:W-:Y:S02]  /*2a00*/  LEA R22, P5, R67, R86, 0x1 ;  /* 0x0000005643167211 */ /* 0x000fe400078a08ff */
[----:B------:R-:W-:Y:S02]  /*2a10*/  LEA.HI.X.SX32 R21, R9, R24, 0x1, P3 ;  /* 0x0000001809157211 */ /* 0x000fe400018f0eff */
[----:B------:R-:W-:Y:S02]  /*2a20*/  LOP3.LUT R213, R5, 0x12, RZ, 0xfc, !PT ;  /* 0x0000001205d57812 */ /* 0x000fe400078efcff */
[----:B------:R-:W-:Y:S01]  /*2a30*/  ISETP.LT.AND P3, PT, R215, R14, P0 ;  /* 0x0000000ed700720c */ /* 0x000fe20000761270 */
[----:B------:R-:W2:Y:S01]  /*2a40*/  @P2 LDG.E.U16 R11, desc[UR20][R20.64] ;  /* 0x00000014140b2981 */ /* 0x000ea2000c1e1500 */
[----:B------:R-:W-:-:S02]  /*2a50*/  PRMT R9, RZ, 0x7610, R9 ;  /* 0x00007610ff097816 */ /* 0x000fc40000000009 */
[----:B------:R-:W-:Y:S02]  /*2a60*/  LEA.HI.X.SX32 R23, R67, R24, 0x1, P5 ;  /* 0x0000001843177211 */ /* 0x000fe400028f0eff */
[----:B------:R-:W-:Y:S02]  /*2a70*/  ISETP.LT.AND P2, PT, R213, R14, P0 ;  /* 0x0000000ed500720c */ /* 0x000fe40000741270 */
[-C--:B------:R-:W-:Y:S01]  /*2a80*/  LEA R18, P5, R29, R86.reuse, 0x1 ;  /* 0x000000561d127211 */ /* 0x080fe200078a08ff */
[----:B------:R1:W2:Y:S01]  /*2a90*/  @P4 LDG.E.U16 R9, desc[UR20][R22.64] ;  /* 0x0000001416094981 */ /* 0x0002a2000c1e1500 */
[----:B------:R-:W-:Y:S02]  /*2aa0*/  PRMT R155, RZ, 0x7610, R155 ;  /* 0x00007610ff9b7816 */ /* 0x000fe4000000009b */
[----:B------:R-:W-:Y:S02]  /*2ab0*/  LEA R16, P4, R199, R86, 0x1 ;  /* 0x00000056c7107211 */ /* 0x000fe400078808ff */
[----:B------:R-:W-:-:S02]  /*2ac0*/  LEA.HI.X.SX32 R19, R29, R24, 0x1, P5 ;  /* 0x000000181d137211 */ /* 0x000fc400028f0eff */
[----:B------:R-:W-:Y:S02]  /*2ad0*/  LOP3.LUT R211, R5, 0x2a, RZ, 0xfc, !PT ;  /* 0x0000002a05d37812 */ /* 0x000fe400078efcff */
[----:B------:R-:W-:Y:S01]  /*2ae0*/  PRMT R157, RZ, 0x7610, R157 ;  /* 0x00007610ff9d7816 */ /* 0x000fe2000000009d */
[----:B------:R1:W2:Y:S01]  /*2af0*/  @P3 LDG.E.U16 R155, desc[UR20][R18.64] ;  /* 0x00000014129b3981 */ /* 0x0002a2000c1e1500 */
[----:B------:R-:W-:Y:S02]  /*2b00*/  LEA.HI.X.SX32 R17, R199, R24, 0x1, P4 ;  /* 0x00000018c7117211 */ /* 0x000fe400020f0eff */
[----:B------:R-:W-:-:S03]  /*2b10*/  ISETP.LT.AND P3, PT, R211, R14, P0 ;  /* 0x0000000ed300720c */ /* 0x000fc60000761270 */
[----:B------:R1:W2:Y:S01]  /*2b20*/  @P2 LDG.E.U16 R157, desc[UR20][R16.64] ;  /* 0x00000014109d2981 */ /* 0x0002a2000c1e1500 */
[----:B0-----:R-:W-:Y:S02]  /*2b30*/  LEA R12, P2, R33, R86, 0x1 ;  /* 0x00000056210c7211 */ /* 0x001fe400078408ff */
[----:B------:R-:W-:Y:S02]  /*2b40*/  LOP3.LUT R207, R5, 0x3a, RZ, 0xfc, !PT ;  /* 0x0000003a05cf7812 */ /* 0x000fe400078efcff */
[----:B------:R-:W-:Y:S01]  /*2b50*/  PRMT R159, RZ, 0x7610, R159 ;  /* 0x00007610ff9f7816 */ /* 0x000fe2000000009f */
[----:B-1----:R-:W-:Y:S01]  /*2b60*/  IMAD R23, R74, 0x2, R67 ;  /* 0x000000024a177824 */ /* 0x002fe200078e0243 */
[----:B------:R-:W-:Y:S02]  /*2b70*/  LEA.HI.X.SX32 R13, R33, R24, 0x1, P2 ;  /* 0x00000018210d7211 */ /* 0x000fe400010f0eff */
[----:B------:R-:W-:Y:S02]  /*2b80*/  ISETP.LT.AND P5, PT, R207, R14, P0 ;  /* 0x0000000ecf00720c */ /* 0x000fe400007a1270 */
[----:B------:R-:W-:Y:S01]  /*2b90*/  LOP3.LUT R209, R5, 0x32, RZ, 0xfc, !PT ;  /* 0x0000003205d17812 */ /* 0x000fe200078efcff */
[----:B------:R0:W2:Y:S01]  /*2ba0*/  @P3 LDG.E.U16 R159, desc[UR20][R12.64] ;  /* 0x000000140c9f3981 */ /* 0x0000a2000c1e1500 */
[----:B------:R-:W-:-:S02]  /*2bb0*/  LEA R20, P3, R23, R86, 0x1 ;  /* 0x0000005617147211 */ /* 0x000fc400078608ff */
[----:B------:R-:W-:Y:S02]  /*2bc0*/  ISETP.LT.AND P6, PT, R209, R14, P0 ;  /* 0x0000000ed100720c */ /* 0x000fe400007c1270 */
[----:B------:R-:W-:Y:S02]  /*2bd0*/  LOP3.LUT R15, R5, 0x1c, RZ, 0xfc, !PT ;  /* 0x0000001c050f7812 */ /* 0x000fe400078efcff */
[----:B------:R-:W-:Y:S02]  /*2be0*/  PRMT R161, RZ, 0x7610, R161 ;  /* 0x00007610ffa17816 */ /* 0x000fe400000000a1 */
[----:B------:R-:W-:Y:S02]  /*2bf0*/  LEA.HI.X.SX32 R21, R23, R24, 0x1, P3 ;  /* 0x0000001817157211 */ /* 0x000fe400018f0eff */
[----:B------:R-:W-:Y:S02]  /*2c00*/  LEA R18, P4, R35, R86, 0x1 ;  /* 0x0000005623127211 */ /* 0x000fe400078808ff */
[----:B------:R-:W-:Y:S01]  /*2c10*/  ISETP.LT.AND P2, PT, R15, R14, P0 ;  /* 0x0000000e0f00720c */ /* 0x000fe20000741270 */
[----:B------:R-:W2:Y:S01]  /*2c20*/  @P5 LDG.E.U16 R161, desc[UR20][R20.64] ;  /* 0x0000001414a15981 */ /* 0x000ea2000c1e1500 */
[----:B------:R-:W-:-:S02]  /*2c30*/  LOP3.LUT R205, R5, 0xc, RZ, 0xfc, !PT ;  /* 0x0000000c05cd7812 */ /* 0x000fc400078efcff */
[----:B------:R-:W-:Y:S02]  /*2c40*/  LEA R16, P3, R25, R86, 0x1 ;  /* 0x0000005619107211 */ /* 0x000fe400078608ff */
[----:B------:R-:W-:Y:S02]  /*2c50*/  LOP3.LUT R73, R5, 0x14, RZ, 0xfc, !PT ;  /* 0x0000001405497812 */ /* 0x000fe400078efcff */
[----:B------:R-:W-:Y:S02]  /*2c60*/  PRMT R153, RZ, 0x7610, R153 ;  /* 0x00007610ff997816 */ /* 0x000fe40000000099 */
[----:B------:R-:W-:Y:S02]  /*2c70*/  LEA.HI.X.SX32 R19, R35, R24, 0x1, P4 ;  /* 0x0000001823137211 */ /* 0x000fe400020f0eff */
[----:B------:R-:W-:Y:S02]  /*2c80*/  ISETP.LT.AND P4, PT, R205, R14, P0 ;  /* 0x0000000ecd00720c */ /* 0x000fe40000781270 */
[----:B0-----:R-:W-:Y:S01]  /*2c90*/  LEA R12, P5, R193, R86, 0x1 ;  /* 0x00000056c10c7211 */ /* 0x001fe200078a08ff */
[----:B------:R0:W2:Y:S01]  /*2ca0*/  @P6 LDG.E.U16 R153, desc[UR20][R18.64] ;  /* 0x0000001412996981 */ /* 0x0000a2000c1e1500 */
[----:B------:R-:W-:-:S02]  /*2cb0*/  LEA.HI.X.SX32 R17, R25, R24, 0x1, P3 ;  /* 0x0000001819117211 */ /* 0x000fc400018f0eff */
[----:B------:R-:W-:Y:S02]  /*2cc0*/  ISETP.LT.AND P3, PT, R73, R14, P0 ;  /* 0x0000000e4900720c */ /* 0x000fe40000761270 */
[----:B------:R-:W-:Y:S02]  /*2cd0*/  PRMT R151, RZ, 0x7610, R151 ;  /* 0x00007610ff977816 */ /* 0x000fe40000000097 */
[----:B------:R-:W-:Y:S02]  /*2ce0*/  LEA.HI.X.SX32 R13, R193, R24, 0x1, P5 ;  /* 0x00000018c10d7211 */ /* 0x000fe400028f0eff */
[----:B------:R-:W-:Y:S02]  /*2cf0*/  LOP3.LUT R71, R5, 0x24, RZ, 0xfc, !PT ;  /* 0x0000002405477812 */ /* 0x000fe400078efcff */
[----:B0-----:R-:W-:Y:S01]  /*2d00*/  LEA R18, P5, R201, R86, 0x1 ;  /* 0x00000056c9127211 */ /* 0x001fe200078a08ff */
[----:B------:R-:W2:Y:S01]  /*2d10*/  @P2 LDG.E.U16 R151, desc[UR20][R16.64] ;  /* 0x0000001410972981 */ /* 0x000ea2000c1e1500 */
[----:B------:R-:W-:-:S02]  /*2d20*/  PRMT R163, RZ, 0x7610, R163 ;  /* 0x00007610ffa37816 */ /* 0x000fc400000000a3 */
[----:B------:R-:W-:Y:S02]  /*2d30*/  PRMT R149, RZ, 0x7610, R149 ;  /* 0x00007610ff957816 */ /* 0x000fe40000000095 */
[----:B------:R-:W-:Y:S02]  /*2d40*/  LEA.HI.X.SX32 R19, R201, R24, 0x1, P5 ;  /* 0x00000018c9137211 */ /* 0x000fe400028f0eff */
[----:B------:R-:W-:Y:S01]  /*2d50*/  ISETP.LT.AND P2, PT, R71, R14, P0 ;  /* 0x0000000e4700720c */ /* 0x000fe20000741270 */
[----:B------:R0:W2:Y:S01]  /*2d60*/  @P4 LDG.E.U16 R163, desc[UR20][R12.64] ;  /* 0x000000140ca34981 */ /* 0x0000a2000c1e1500 */
[----:B------:R-:W-:Y:S02]  /*2d70*/  LOP3.LUT R69, R5, 0x2c, RZ, 0xfc, !PT ;  /* 0x0000002c05457812 */ /* 0x000fe400078efcff */
[----:B------:R-:W-:Y:S01]  /*2d80*/  LEA R20, P4, R31, R86, 0x1 ;  /* 0x000000561f147211 */ /* 0x000fe200078808ff */
[----:B------:R-:W2:Y:S01]  /*2d90*/  @P3 LDG.E.U16 R149, desc[UR20][R18.64] ;  /* 0x0000001412953981 */ /* 0x000ea2000c1e1500 */
[----:B------:R-:W-:-:S02]  /*2da0*/  ISETP.LT.AND P3, PT, R69, R14, P0 ;  /* 0x0000000e4500720c */ /* 0x000fc40000761270 */
[----:B------:R-:W-:Y:S02]  /*2db0*/  PRMT R244, RZ, 0x7610, R244 ;  /* 0x00007610fff47816 */ /* 0x000fe400000000f4 */
[----:B------:R-:W-:Y:S02]  /*2dc0*/  LEA.HI.X.SX32 R21, R31, R24, 0x1, P4 ;  /* 0x000000181f157211 */ /* 0x000fe400020f0eff */
[----:B0-----:R-:W-:Y:S02]  /*2dd0*/  LEA R12, P4, R87, R86, 0x1 ;  /* 0x00000056570c7211 */ /* 0x001fe400078808ff */
[C---:B------:R-:W-:Y:S01]  /*2de0*/  LOP3.LUT R67, R5.reuse, 0x34, RZ, 0xfc, !PT ;  /* 0x0000003405437812 */ /* 0x040fe200078efcff */
[----:B------:R0:W2:Y:S01]  /*2df0*/  @P2 LDG.E.U16 R244, desc[UR20][R20.64] ;  /* 0x0000001414f42981 */ /* 0x0000a2000c1e1500 */
[----:B------:R-:W-:Y:S02]  /*2e00*/  LOP3.LUT R35, R5, 0x3c, RZ, 0xfc, !PT ;  /* 0x0000003c05237812 */ /* 0x000fe400078efcff */
[----:B------:R-:W-:Y:S01]  /*2e10*/  PRMT R242, RZ, 0x7610, R242 ;  /* 0x00007610fff27816 */ /* 0x000fe200000000f2 */
[----:B------:R-:W-:Y:S01]  /*2e20*/  IMAD R15, R74, 0x2, R23 ;  /* 0x000000024a0f7824 */ /* 0x000fe200078e0217 */
[----:B------:R-:W-:-:S02]  /*2e30*/  LEA.HI.X.SX32 R13, R87, R24, 0x1, P4 ;  /* 0x00000018570d7211 */ /* 0x000fc400020f0eff */
[-C--:B------:R-:W-:Y:S02]  /*2e40*/  ISETP.LT.AND P2, PT, R67, R14.reuse, P0 ;  /* 0x0000000e4300720c */ /* 0x080fe40000741270 */
[----:B------:R-:W-:Y:S01]  /*2e50*/  ISETP.LT.AND P4, PT, R35, R14, P0 ;  /* 0x0000000e2300720c */ /* 0x000fe20000781270 */
[----:B------:R1:W2:Y:S01]  /*2e60*/  @P3 LDG.E.U16 R242, desc[UR20][R12.64] ;  /* 0x000000140cf23981 */ /* 0x0002a2000c1e1500 */
[-C--:B------:R-:W-:Y:S02]  /*2e70*/  LEA R16, P5, R121, R86.reuse, 0x1 ;  /* 0x0000005679107211 */ /* 0x080fe400078a08ff */
[----:B0-----:R-:W-:Y:S02]  /*2e80*/  LEA R20, P3, R15, R86, 0x1 ;  /* 0x000000560f147211 */ /* 0x001fe400078608ff */
[----:B------:R-:W-:Y:S02]  /*2e90*/  PRMT R240, RZ, 0x7610, R240 ;  /* 0x00007610fff07816 */ /* 0x000fe400000000f0 */
[----:B------:R-:W-:-:S02]  /*2ea0*/  LOP3.LUT R29, R5, 0x1e, RZ, 0xfc, !PT ;  /* 0x0000001e051d7812 */ /* 0x000fc400078efcff */
[-C--:B------:R-:W-:Y:S02]  /*2eb0*/  LEA.HI.X.SX32 R17, R121, R24.reuse, 0x1, P5 ;  /* 0x0000001879117211 */ /* 0x080fe400028f0eff */
[----:B------:R-:W-:Y:S02]  /*2ec0*/  PRMT R238, RZ, 0x7610, R238 ;  /* 0x00007610ffee7816 */ /* 0x000fe400000000ee */
[----:B------:R-:W-:Y:S01]  /*2ed0*/  LEA.HI.X.SX32 R21, R15, R24, 0x1, P3 ;  /* 0x000000180f157211 */ /* 0x000fe200018f0eff */
[----:B------:R0:W2:Y:S01]  /*2ee0*/  @P2 LDG.E.U16 R240, desc[UR20][R16.64] ;  /* 0x0000001410f02981 */ /* 0x0000a2000c1e1500 */
[----:B------:R-:W-:Y:S02]  /*2ef0*/  LOP3.LUT R33, R5, 0xe, RZ, 0xfc, !PT ;  /* 0x0000000e05217812 */ /* 0x000fe400078efcff */
[----:B-1----:R-:W-:Y:S01]  /*2f00*/  LEA R12, P6, R195, R86, 0x1 ;  /* 0x00000056c30c7211 */ /* 0x002fe200078c08ff */
[----:B------:R-:W2:Y:S01]  /*2f10*/  @P4 LDG.E.U16 R238, desc[UR20][R20.64] ;  /* 0x0000001414ee4981 */ /* 0x000ea2000c1e1500 */
[----:B------:R-:W-:-:S02]  /*2f20*/  LOP3.LUT R31, R5, 0x16, RZ, 0xfc, !PT ;  /* 0x00000016051f7812 */ /* 0x000fc400078efcff */
[-C--:B------:R-:W-:Y:S02]  /*2f30*/  ISETP.LT.AND P3, PT, R29, R14.reuse, P0 ;  /* 0x0000000e1d00720c */ /* 0x080fe40000761270 */
[----:B------:R-:W-:Y:S02]  /*2f40*/  ISETP.LT.AND P2, PT, R33, R14, P0 ;  /* 0x0000000e2100720c */ /* 0x000fe40000741270 */
[----:B------:R-:W-:Y:S02]  /*2f50*/  LEA.HI.X.SX32 R13, R195, R24, 0x1, P6 ;  /* 0x00000018c30d7211 */ /* 0x000fe400030f0eff */
[----:B------:R-:W-:Y:S02]  /*2f60*/  ISETP.LT.AND P4, PT, R31, R14, P0 ;  /* 0x0000000e1f00720c */ /* 0x000fe40000781270 */
[----:B------:R-:W-:Y:S02]  /*2f70*/  LEA R18, P6, R27, R86, 0x1 ;  /* 0x000000561b127211 */ /* 0x000fe400078c08ff */
[----:B------:R-:W-:-:S02]  /*2f80*/  PRMT R232, RZ, 0x7610, R232 ;  /* 0x00007610ffe87816 */ /* 0x000fc400000000e8 */
[----:B0-----:R-:W-:Y:S02]  /*2f90*/  LEA R16, P5, R203, R86, 0x1 ;  /* 0x00000056cb107211 */ /* 0x001fe400078a08ff */
[-C--:B------:R-:W-:Y:S02]  /*2fa0*/  LEA.HI.X.SX32 R19, R27, R24.reuse, 0x1, P6 ;  /* 0x000000181b137211 */ /* 0x080fe400030f0eff */
[----:B------:R-:W-:Y:S02]  /*2fb0*/  PRMT R216, RZ, 0x7610, R216 ;  /* 0x00007610ffd87816 */ /* 0x000fe400000000d8 */
[----:B------:R-:W-:Y:S01]  /*2fc0*/  LOP3.LUT R27, R5, 0x26, RZ, 0xfc, !PT ;  /* 0x00000026051b7812 */ /* 0x000fe200078efcff */
[----:B------:R-:W2:Y:S01]  /*2fd0*/  @P3 LDG.E.U16 R232, desc[UR20][R18.64] ;  /* 0x0000001412e83981 */ /* 0x000ea2000c1e1500 */
[----:B------:R-:W-:Y:S02]  /*2fe0*/  PRMT R234, RZ, 0x7610, R234 ;  /* 0x00007610ffea7816 */ /* 0x000fe400000000ea */
[----:B------:R-:W-:Y:S01]  /*2ff0*/  LEA.HI.X.SX32 R17, R203, R24, 0x1, P5 ;  /* 0x00000018cb117211 */ /* 0x000fe200028f0eff */
[----:B------:R0:W2:Y:S01]  /*3000*/  @P2 LDG.E.U16 R216, desc[UR20][R12.64] ;  /* 0x000000140cd82981 */ /* 0x0000a2000c1e1500 */
[----:B------:R-:W-:-:S02]  /*3010*/  LOP3.LUT R25, R5, 0x2e, RZ, 0xfc, !PT ;  /* 0x0000002e05197812 */ /* 0x000fc400078efcff */
[----:B------:R-:W-:Y:S01]  /*3020*/  LEA R78, P5, R79, R86, 0x1 ;  /* 0x000000564f4e7211 */ /* 0x000fe200078a08ff */
[----:B------:R1:W2:Y:S01]  /*3030*/  @P4 LDG.E.U16 R234, desc[UR20][R16.64] ;  /* 0x0000001410ea4981 */ /* 0x0002a2000c1e1500 */
[-C--:B------:R-:W-:Y:S02]  /*3040*/  ISETP.LT.AND P3, PT, R27, R14.reuse, P0 ;  /* 0x0000000e1b00720c */ /* 0x080fe40000761270 */
[----:B------:R-:W-:Y:S02]  /*3050*/  ISETP.LT.AND P2, PT, R25, R14, P0 ;  /* 0x0000000e1900720c */ /* 0x000fe40000741270 */
[----:B------:R-:W-:Y:S02]  /*3060*/  LEA.HI.X.SX32 R79, R79, R24, 0x1, P5 ;  /* 0x000000184f4f7211 */ /* 0x000fe400028f0eff */
[-C--:B0-----:R-:W-:Y:S02]  /*3070*/  LEA R12, P6, R119, R86.reuse, 0x1 ;  /* 0x00000056770c7211 */ /* 0x081fe400078c08ff */
[----:B-1----:R-:W-:-:S02]  /*3080*/  LEA R16, P5, R85, R86, 0x1 ;  /* 0x0000005655107211 */ /* 0x002fc400078a08ff */
[----:B------:R-:W-:Y:S02]  /*3090*/  PRMT R230, RZ, 0x7610, R230 ;  /* 0x00007610ffe67816 */ /* 0x000fe400000000e6 */
[-C--:B------:R-:W-:Y:S02]  /*30a0*/  LEA.HI.X.SX32 R17, R85, R24.reuse, 0x1, P5 ;  /* 0x0000001855117211 */ /* 0x080fe400028f0eff */
[----:B------:R-:W-:Y:S02]  /*30b0*/  PRMT R228, RZ, 0x7610, R228 ;  /* 0x00007610ffe47816 */ /* 0x000fe400000000e4 */
[----:B------:R-:W-:Y:S01]  /*30c0*/  LEA.HI.X.SX32 R13, R119, R24, 0x1, P6 ;  /* 0x00000018770d7211 */ /* 0x000fe200030f0eff */
[----:B------:R0:W2:Y:S01]  /*30d0*/  @P3 LDG.E.U16 R230, desc[UR20][R16.64] ;  /* 0x0000001410e63981 */ /* 0x0000a2000c1e1500 */
[----:B------:R-:W-:-:S03]  /*30e0*/  LEA R76, P4, R77, R86, 0x1 ;  /* 0x000000564d4c7211 */ /* 0x000fc600078808ff */
[----:B------:R-:W2:Y:S01]  /*30f0*/  @P2 LDG.E.U16 R228, desc[UR20][R12.64] ;  /* 0x000000140ce42981 */ /* 0x000ea2000c1e1500 */
[C---:B------:R-:W-:Y:S02]  /*3100*/  ISETP.LT.AND P2, PT, R5.reuse, R14, P0 ;  /* 0x0000000e0500720c */ /* 0x040fe40000741270 */
[----:B0-----:R-:W-:Y:S02]  /*3110*/  LOP3.LUT R17, R5, 0x2, RZ, 0xfc, !PT ;  /* 0x0000000205117812 */ /* 0x001fe400078efcff */
[----:B------:R-:W-:Y:S02]  /*3120*/  LEA.HI.X.SX32 R77, R77, R24, 0x1, P4 ;  /* 0x000000184d4d7211 */ /* 0x000fe400020f0eff */
[----:B------:R-:W-:Y:S02]  /*3130*/  ISETP.LT.AND P3, PT, R17, R14, P0 ;  /* 0x0000000e1100720c */ /* 0x000fe40000761270 */
[----:B------:R-:W-:Y:S02]  /*3140*/  LEA R80, P4, R81, R86, 0x1 ;  /* 0x0000005651507211 */ /* 0x000fe400078808ff */
[----:B------:R-:W-:-:S02]  /*3150*/  LOP3.LUT R23, R5, 0x36, RZ, 0xfc, !PT ;  /* 0x0000003605177812 */ /* 0x000fc400078efcff */
[----:B------:R-:W-:Y:S02]  /*3160*/  LEA R82, P5, R83, R86, 0x1 ;  /* 0x0000005653527211 */ /* 0x000fe400078a08ff */
[----:B------:R-:W-:Y:S02]  /*3170*/  LOP3.LUT R21, R5, 0x3e, RZ, 0xfc, !PT ;  /* 0x0000003e05157812 */ /* 0x000fe400078efcff */
[----:B------:R-:W-:Y:S01]  /*3180*/  PRMT R179, RZ, 0x7610, R179 ;  /* 0x00007610ffb37816 */ /* 0x000fe200000000b3 */
[----:B------:R-:W-:Y:S01]  /*3190*/  IMAD R15, R74, 0x2, R15 ;  /* 0x000000024a0f7824 */ /* 0x000fe200078e020f */
[----:B------:R-:W-:Y:S02]  /*31a0*/  LEA.HI.X.SX32 R81, R81, R24, 0x1, P4 ;  /* 0x0000001851517211 */ /* 0x000fe400020f0eff */
[----:B------:R-:W-:Y:S02]  /*31b0*/  PRMT R177, RZ, 0x7610, R177 ;  /* 0x00007610ffb17816 */ /* 0x000fe400000000b1 */
[----:B------:R-:W-:Y:S01]  /*31c0*/  LEA R84, P4, R123, R86, 0x1 ;  /* 0x000000567b547211 */ /* 0x000fe200078808ff */
[----:B------:R-:W2:Y:S01]  /*31d0*/  @P2 LDG.E.U16 R179, desc[UR20][R76.64] ;  /* 0x000000144cb32981 */ /* 0x000ea2000c1e1500 */
[----:B------:R-:W-:-:S02]  /*31e0*/  ISETP.LT.AND P6, PT, R23, R14, P0 ;  /* 0x0000000e1700720c */ /* 0x000fc400007c1270 */
[----:B------:R-:W-:Y:S01]  /*31f0*/  LEA.HI.X.SX32 R83, R83, R24, 0x1, P5 ;  /* 0x0000001853537211 */ /* 0x000fe200028f0eff */
[----:B------:R-:W2:Y:S01]  /*3200*/  @P3 LDG.E.U16 R177, desc[UR20][R78.64] ;  /* 0x000000144eb13981 */ /* 0x000ea2000c1e1500 */
[----:B------:R-:W-:Y:S02]  /*3210*/  ISETP.LT.AND P5, PT, R21, R14, P0 ;  /* 0x0000000e1500720c */ /* 0x000fe400007a1270 */
[----:B------:R-:W-:Y:S02]  /*3220*/  LEA.HI.X.SX32 R85, R123, R24, 0x1, P4 ;  /* 0x000000187b557211 */ /* 0x000fe400020f0eff */
[C---:B------:R-:W-:Y:S02]  /*3230*/  LEA R86, P4, R15.reuse, R86, 0x1 ;  /* 0x000000560f567211 */ /* 0x040fe400078808ff */
[----:B------:R-:W-:Y:S02]  /*3240*/  PRMT R226, RZ, 0x7610, R226 ;  /* 0x00007610ffe27816 */ /* 0x000fe400000000e2 */
[----:B------:R-:W-:Y:S01]  /*3250*/  PRMT R224, RZ, 0x7610, R224 ;  /* 0x00007610ffe07816 */ /* 0x000fe200000000e0 */
[----:B------:R-:W-:Y:S01]  /*3260*/  IMAD R8, R8, R75, RZ ;  /* 0x0000004b08087224 */ /* 0x000fe200078e02ff */
[----:B------:R-:W-:-:S02]  /*3270*/  LEA.HI.X.SX32 R87, R15, R24, 0x1, P4 ;  /* 0x000000180f577211 */ /* 0x000fc400020f0eff */
[----:B------:R0:W2:Y:S02]  /*3280*/  @P6 LDG.E.U16 R226, desc[UR20][R84.64] ;  /* 0x0000001454e26981 */ /* 0x0000a4000c1e1500 */
[----:B------:R-:W-:Y:S02]  /*3290*/  LEA R146, P2, R8, UR14, 0x1 ;  /* 0x0000000e08927c11 */ /* 0x000fe4000f8408ff */
[----:B------:R1:W2:Y:S01]  /*32a0*/  @P5 LDG.E.U16 R224, desc[UR20][R86.64] ;  /* 0x0000001456e05981 */ /* 0x0002a2000c1e1500 */
[----:B------:R-:W-:Y:S02]  /*32b0*/  IMAD R89, R89, UR4, RZ ;  /* 0x0000000459597c24 */ /* 0x000fe4000f8e02ff */
[----:B0-----:R-:W-:Y:S02]  /*32c0*/  IMAD R85, R10, UR4, RZ ;  /* 0x000000040a557c24 */ /* 0x001fe4000f8e02ff */
[----:B-1----:R-:W-:Y:S01]  /*32d0*/  IMAD R87, R88, UR4, RZ ;  /* 0x0000000458577c24 */ /* 0x002fe2000f8e02ff */
[----:B------:R-:W-:Y:S01]  /*32e0*/  LEA.HI.X.SX32 R8, R8, UR15, 0x1, P2 ;  /* 0x0000000f08087c11 */ /* 0x000fe200090f0eff */
[----:B------:R-:W-:Y:S01]  /*32f0*/  IMAD R119, R90, UR4, RZ ;  /* 0x000000045a777c24 */ /* 0x000fe2000f8e02ff */
[-C--:B------:R-:W-:Y:S01]  /*3300*/  LEA R84, P5, R85, R146.reuse, 0x1 ;  /* 0x0000009255547211 */ /* 0x080fe200078a08ff */
[----:B------:R-:W-:Y:S01]  /*3310*/  IMAD R121, R91, UR4, RZ ;  /* 0x000000045b797c24 */ /* 0x000fe2000f8e02ff */
[----:B------:R-:W-:Y:S01]  /*3320*/  LEA R86, P4, R87, R146, 0x1 ;  /* 0x0000009257567211 */ /* 0x000fe200078808ff */
[----:B------:R-:W-:Y:S01]  /*3330*/  IMAD R123, R92, UR4, RZ ;  /* 0x000000045c7b7c24 */ /* 0x000fe2000f8e02ff */
[----:B------:R-:W-:Y:S01]  /*3340*/  LEA.HI.X.SX32 R85, R85, R8, 0x1, P5 ;  /* 0x0000000855557211 */ /* 0x000fe200028f0eff */
[----:B------:R-:W-:Y:S01]  /*3350*/  IMAD R125, R93, UR4, RZ ;  /* 0x000000045d7d7c24 */ /* 0x000fe2000f8e02ff */
[-C--:B------:R-:W-:Y:S01]  /*3360*/  LEA R88, P6, R89, R146.reuse, 0x1 ;  /* 0x0000009259587211 */ /* 0x080fe200078c08ff */
[----:B------:R-:W-:Y:S01]  /*3370*/  IMAD R127, R94, UR4, RZ ;  /* 0x000000045e7f7c24 */ /* 0x000fe2000f8e02ff */
[----:B------:R-:W-:-:S02]  /*3380*/  LEA R90, P5, R119, R146, 0x1 ;  /* 0x00000092775a7211 */ /* 0x000fc400078a08ff */
[----:B------:R-:W-:Y:S02]  /*3390*/  LEA.HI.X.SX32 R87, R87, R8, 0x1, P4 ;  /* 0x0000000857577211 */ /* 0x000fe400020f0eff */
[----:B------:R-:W-:Y:S01]  /*33a0*/  LEA R92, P4, R121, R146, 0x1 ;  /* 0x00000092795c7211 */ /* 0x000fe200078808ff */
[----:B------:R-:W-:Y:S01]  /*33b0*/  IMAD R131, R96, UR4, RZ ;  /* 0x0000000460837c24 */ /* 0x000fe2000f8e02ff */
[-C--:B------:R-:W-:Y:S01]  /*33c0*/  LEA.HI.X.SX32 R89, R89, R8.reuse, 0x1, P6 ;  /* 0x0000000859597211 */ /* 0x080fe200030f0eff */
        /* <DEDUP_REMOVED lines=21> */
[-C--:B------:R-:W-:Y:S01]  /*3520*/  LEA.HI.X.SX32 R103, R131, R8.reuse, 0x1, P5 ;  /* 0x0000000883677211 */ /* 0x080fe200028f0eff */
[----:B------:R-:W-:Y:S01]  /*3530*/  IMAD R181, R105, UR4, RZ ;  /* 0x0000000469b57c24 */ /* 0x000fe2000f8e02ff */
[----:B------:R-:W-:Y:S01]  /*3540*/  LEA.HI.X.SX32 R105, R133, R8, 0x1, P4 ;  /* 0x0000000885697211 */ /* 0x000fe200020f0eff */
[----:B------:R-:W-:Y:S01]  /*3550*/  IMAD R183, R106, UR4, RZ ;  /* 0x000000046ab77c24 */ /* 0x000fe2000f8e02ff */
[-C--:B------:R-:W-:Y:S01]  /*3560*/  LEA R106, P6, R135, R146.reuse, 0x1 ;  /* 0x00000092876a7211 */ /* 0x080fe200078c08ff */
[----:B------:R-:W-:Y:S01]  /*3570*/  IMAD R187, R108, UR4, RZ ;  /* 0x000000046cbb7c24 */ /* 0x000fe2000f8e02ff */
[-C--:B------:R-:W-:Y:S01]  /*3580*/  LEA R108, P5, R137, R146.reuse, 0x1 ;  /* 0x00000092896c7211 */ /* 0x080fe200078a08ff */
[----:B------:R-:W-:Y:S01]  /*3590*/  IMAD R12, R110, UR4, RZ ;  /* 0x000000046e0c7c24 */ /* 0x000fe2000f8e02ff */
        /* <DEDUP_REMOVED lines=22> */
[----:B------:R-:W-:Y:S02]  /*3700*/  LEA R122, P4, R183, R146, 0x1 ;  /* 0x00000092b77a7211 */ /* 0x000fe400078808ff */
[-C--:B------:R-:W-:Y:S02]  /*3710*/  LEA.HI.X.SX32 R119, R147, R8.reuse, 0x1, P6 ;  /* 0x0000000893777211 */ /* 0x080fe400030f0eff */
[----:B------:R-:W-:Y:S02]  /*3720*/  LEA.HI.X.SX32 R121, R181, R8, 0x1, P5 ;  /* 0x00000008b5797211 */ /* 0x000fe400028f0eff */
[-C--:B------:R-:W-:Y:S02]  /*3730*/  LEA R124, P6, R185, R146.reuse, 0x1 ;  /* 0x00000092b97c7211 */ /* 0x080fe400078c08ff */
[----:B------:R-:W-:-:S02]  /*3740*/  LEA R126, P5, R187, R146, 0x1 ;  /* 0x00000092bb7e7211 */ /* 0x000fc400078a08ff */
[----:B------:R-:W-:Y:S02]  /*3750*/  LEA.HI.X.SX32 R123, R183, R8, 0x1, P4 ;  /* 0x00000008b77b7211 */ /* 0x000fe400020f0eff */
[----:B------:R-:W-:Y:S02]  /*3760*/  LEA R128, P4, R10, R146, 0x1 ;  /* 0x000000920a807211 */ /* 0x000fe400078808ff */
[C---:B------:R-:W-:Y:S02]  /*3770*/  LOP3.LUT R15, R5.reuse, 0x4, RZ, 0xfc, !PT ;  /* 0x00000004050f7812 */ /* 0x040fe400078efcff */
[----:B------:R-:W-:Y:S02]  /*3780*/  LOP3.LUT R13, R5, 0x6, RZ, 0xfc, !PT ;  /* 0x00000006050d7812 */ /* 0x000fe400078efcff */
[-C--:B------:R-:W-:Y:S02]  /*3790*/  LEA.HI.X.SX32 R125, R185, R8.reuse, 0x1, P6 ;  /* 0x00000008b97d7211 */ /* 0x080fe400030f0eff */
[----:B------:R-:W-:-:S02]  /*37a0*/  LEA.HI.X.SX32 R127, R187, R8, 0x1, P5 ;  /* 0x00000008bb7f7211 */ /* 0x000fc400028f0eff */
[----:B------:R-:W-:Y:S02]  /*37b0*/  LOP3.LUT R19, R66, 0x3f, RZ, 0xc0, !PT ;  /* 0x0000003f42137812 */ /* 0x000fe400078ec0ff */
[-C--:B------:R-:W-:Y:S02]  /*37c0*/  LEA R130, P6, R12, R146.reuse, 0x1 ;  /* 0x000000920c827211 */ /* 0x080fe400078c08ff */
[----:B------:R-:W-:Y:S02]  /*37d0*/  LEA R132, P5, R138, R146, 0x1 ;  /* 0x000000928a847211 */ /* 0x000fe400078a08ff */
[----:B------:R-:W-:Y:S02]  /*37e0*/  LEA.HI.X.SX32 R129, R10, R8, 0x1, P4 ;  /* 0x000000080a817211 */ /* 0x000fe400020f0eff */
[----:B------:R-:W-:Y:S02]  /*37f0*/  LEA R134, P4, R140, R146, 0x1 ;  /* 0x000000928c867211 */ /* 0x000fe400078808ff */
[----:B------:R-:W-:-:S02]  /*3800*/  ISETP.LT.AND P3, PT, R15, R14, P0 ;  /* 0x0000000e0f00720c */ /* 0x000fc40000761270 */
[-C--:B------:R-:W-:Y:S02]  /*3810*/  ISETP.LT.AND P2, PT, R13, R14.reuse, P0 ;  /* 0x0000000e0d00720c */ /* 0x080fe40000741270 */
[----:B------:R-:W-:Y:S02]  /*3820*/  ISETP.LT.AND P0, PT, R19, R14, P0 ;  /* 0x0000000e1300720c */ /* 0x000fe40000701270 */
[-C--:B------:R-:W-:Y:S02]  /*3830*/  LEA.HI.X.SX32 R131, R12, R8.reuse, 0x1, P6 ;  /* 0x000000080c837211 */ /* 0x080fe400030f0eff */
[----:B------:R-:W-:Y:S02]  /*3840*/  LEA.HI.X.SX32 R133, R138, R8, 0x1, P5 ;  /* 0x000000088a857211 */ /* 0x000fe400028f0eff */
[-C--:B------:R-:W-:Y:S02]  /*3850*/  LEA R136, P6, R142, R146.reuse, 0x1 ;  /* 0x000000928e887211 */ /* 0x080fe400078c08ff */
[----:B------:R-:W-:-:S02]  /*3860*/  LEA R138, P5, R144, R146, 0x1 ;  /* 0x00000092908a7211 */ /* 0x000fc400078a08ff */
[----:B------:R-:W-:Y:S02]  /*3870*/  LEA.HI.X.SX32 R135, R140, R8, 0x1, P4 ;  /* 0x000000088c877211 */ /* 0x000fe400020f0eff */
[----:B------:R-:W-:Y:S02]  /*3880*/  LEA R140, P4, R152, R146, 0x1 ;  /* 0x00000092988c7211 */ /* 0x000fe400078808ff */
[----:B------:R-:W-:Y:S02]  /*3890*/  PRMT R236, RZ, 0x7610, R236 ;  /* 0x00007610ffec7816 */ /* 0x000fe400000000ec */
[-C--:B------:R-:W-:Y:S02]  /*38a0*/  LEA.HI.X.SX32 R137, R142, R8.reuse, 0x1, P6 ;  /* 0x000000088e897211 */ /* 0x080fe400030f0eff */
[----:B------:R-:W-:Y:S02]  /*38b0*/  LEA.HI.X.SX32 R139, R144, R8, 0x1, P5 ;  /* 0x00000008908b7211 */ /* 0x000fe400028f0eff */
[----:B------:R-:W-:Y:S01]  /*38c0*/  PRMT R222, RZ, 0x7610, R222 ;  /* 0x00007610ffde7816 */ /* 0x000fe200000000de */
[----:B------:R-:W4:Y:S01]  /*38d0*/  @P3 LDG.E.U16 R236, desc[UR20][R80.64] ;  /* 0x0000001450ec3981 */ /* 0x000f22000c1e1500 */
[----:B------:R-:W-:-:S02]  /*38e0*/  LEA R142, P6, R154, R146, 0x1 ;  /* 0x000000929a8e7211 */ /* 0x000fc400078c08ff */
[----:B------:R-:W-:Y:S02]  /*38f0*/  LEA R144, P5, R150, R146, 0x1 ;  /* 0x0000009296907211 */ /* 0x000fe400078a08ff */
[----:B------:R-:W-:Y:S01]  /*3900*/  LEA.HI.X.SX32 R141, R152, R8, 0x1, P4 ;  /* 0x00000008988d7211 */ /* 0x000fe200020f0eff */
[----:B------:R-:W4:Y:S01]  /*3910*/  @P2 LDG.E.U16 R222, desc[UR20][R82.64] ;  /* 0x0000001452de2981 */ /* 0x000f22000c1e1500 */
[----:B------:R-:W-:Y:S02]  /*3920*/  PRMT R220, RZ, 0x7610, R220 ;  /* 0x00007610ffdc7816 */ /* 0x000fe400000000dc */
[----:B------:R-:W-:Y:S02]  /*3930*/  PRMT R218, RZ, 0x7610, R218 ;  /* 0x00007610ffda7816 */ /* 0x000fe400000000da */
[----:B------:R-:W-:Y:S02]  /*3940*/  PRMT R231, RZ, 0x7610, R231 ;  /* 0x00007610ffe77816 */ /* 0x000fe400000000e7 */
[----:B------:R-:W-:Y:S01]  /*3950*/  PRMT R233, RZ, 0x7610, R233 ;  /* 0x00007610ffe97816 */ /* 0x000fe200000000e9 */
[----:B------:R-:W4:Y:S01]  /*3960*/  @P0 LDG.E.U16 R220, desc[UR20][R84.64] ;  /* 0x0000001454dc0981 */ /* 0x000f22000c1e1500 */
[----:B------:R-:W-:-:S02]  /*3970*/  PRMT R235, RZ, 0x7610, R235 ;  /* 0x00007610ffeb7816 */ /* 0x000fc400000000eb */
[----:B------:R-:W-:Y:S01]  /*3980*/  PRMT R237, RZ, 0x7610, R237 ;  /* 0x00007610ffed7816 */ /* 0x000fe200000000ed */
[----:B------:R-:W4:Y:S01]  /*3990*/  @P0 LDG.E.U16 R218, desc[UR20][R92.64] ;  /* 0x000000145cda0981 */ /* 0x000f22000c1e1500 */
[----:B------:R-:W-:Y:S02]  /*39a0*/  PRMT R239, RZ, 0x7610, R239 ;  /* 0x00007610ffef7816 */ /* 0x000fe400000000ef */
[----:B------:R-:W-:Y:S01]  /*39b0*/  PRMT R241, RZ, 0x7610, R241 ;  /* 0x00007610fff17816 */ /* 0x000fe200000000f1 */
[----:B------:R-:W4:Y:S01]  /*39c0*/  @P0 LDG.E.U16 R231, desc[UR20][R100.64] ;  /* 0x0000001464e70981 */ /* 0x000f22000c1e1500 */
[----:B------:R-:W-:Y:S02]  /*39d0*/  LEA R146, P4, R156, R146, 0x1 ;  /* 0x000000929c927211 */ /* 0x000fe400078808ff */
        /* <DEDUP_REMOVED lines=35> */
[-C--:B------:R-:W-:Y:S02]  /*3c10*/  LEA.HI.X.SX32 R143, R154, R8.reuse, 0x1, P6 ;  /* 0x000000089a8f7211 */ /* 0x080fe400030f0eff */
[----:B------:R-:W-:Y:S01]  /*3c20*/  PRMT R214, RZ, 0x7610, R214 ;  /* 0x00007610ffd67816 */ /* 0x000fe200000000d6 */
[----:B------:R-:W4:Y:S01]  /*3c30*/  @P0 LDG.E.U16 R20, desc[UR20][R140.64] ;  /* 0x000000148c140981 */ /* 0x000f22000c1e1500 */
[----:B------:R-:W-:-:S02]  /*3c40*/  LEA.HI.X.SX32 R145, R150, R8, 0x1, P5 ;  /* 0x0000000896917211 */ /* 0x000fc400028f0eff */
[----:B------:R-:W-:Y:S01]  /*3c50*/  LEA.HI.X.SX32 R147, R156, R8, 0x1, P4 ;  /* 0x000000089c937211 */ /* 0x000fe200020f0eff */
[----:B------:R-:W4:Y:S04]  /*3c60*/  @P0 LDG.E.U16 R22, desc[UR20][R88.64] ;  /* 0x0000001458160981 */ /* 0x000f28000c1e1500 */
        /* <DEDUP_REMOVED lines=14> */
[----:B------:R-:W4:Y:S01]  /*3d50*/  @P0 LDG.E.U16 R214, desc[UR20][R146.64] ;  /* 0x0000001492d60981 */ /* 0x000f22000c1e1500 */
[----:B------:R-:W-:Y:S01]  /*3d60*/  SHF.R.S32.HI R12, RZ, 0x6, R66 ;  /* 0x00000006ff0c7819 */ /* 0x000fe20000011442 */
[----:B------:R-:W-:-:S04]  /*3d70*/  @!UP1 UIADD3 UR4, UPT, UPT, -UR6, 0x100000, URZ ;  /* 0x0010000006049890 */ /* 0x000fc8000fffe1ff */
[----:B------:R-:W-:Y:S02]  /*3d80*/  @!UP1 USHF.L.U32 UR5, UR4, 0xb, URZ ;  /* 0x0000000b04059899 */ /* 0x000fe400080006ff */
[----:B------:R-:W-:Y:S01]  /*3d90*/  @!UP1 USHF.L.U32 UR4, UR4, 0x1, URZ ;  /* 0x0000000104049899 */ /* 0x000fe200080006ff */
[----:B------:R-:W-:Y:S01]  /*3da0*/  IMAD.SHL.U32 R181, R19, 0x2, RZ ;  /* 0x0000000213b57824 */ /* 0x000fe200078e00ff */
[----:B------:R-:W-:Y:S02]  /*3db0*/  SHF.R.S32.HI R183, RZ, 0x1f, R6 ;  /* 0x0000001fffb77819 */ /* 0x000fe40000011406 */
[----:B------:R-:W-:Y:S01]  /*3dc0*/  SGXT R12, R12, 0x1 ;  /* 0x000000010c0c781a */ /* 0x000fe20000000200 */
[----:B------:R-:W-:Y:S01]  /*3dd0*/  VOTEU.ALL UP2, P1 ;  /* 0x0000000000ff7886 */ /* 0x000fe20000840000 */
[----:B------:R-:W-:Y:S02]  /*3de0*/  SHF.L.U64.HI R6, R6, 0x1, R183 ;  /* 0x0000000106067819 */ /* 0x000fe400000102b7 */
[----:B------:R-:W-:-:S02]  /*3df0*/  SHF.R.S32.HI R10, RZ, 0x1f, R191 ;  /* 0x0000001fff0a7819 */ /* 0x000fc400000114bf */
[-C--:B------:R-:W-:Y:S02]  /*3e00*/  LEA R190, P3, R191, R186.reuse, 0x1 ;  /* 0x000000babfbe7211 */ /* 0x080fe400078608ff */
[----:B------:R-:W-:Y:S01]  /*3e10*/  SHF.R.S32.HI R8, RZ, 0x1f, R189 ;  /* 0x0000001fff087819 */ /* 0x000fe200000114bd */
[----:B------:R0:W1:Y:S01]  /*3e20*/  @!UP2 SYNCS.EXCH.64 URZ, [UR9+0x8008], UR4 ;  /* 0x0080080409ffa5b2 */ /* 0x0000620008000100 */
[----:B------:R-:W-:Y:S02]  /*3e30*/  LEA R188, P2, R189, R186, 0x1 ;  /* 0x000000babdbc7211 */ /* 0x000fe400078408ff */
[----:B------:R-:W-:Y:S02]  /*3e40*/  ISETP.NE.U32.AND P0, PT, R148, RZ, PT ;  /* 0x000000ff9400720c */ /* 0x000fe40003f05070 */
[----:B------:R-:W-:Y:S02]  /*3e50*/  LOP3.LUT R12, R181, 0x90, R12, 0x78, !PT ;  /* 0x00000090b50c7812 */ /* 0x000fe400078e780c */
[----:B------:R-:W-:-:S02]  /*3e60*/  SHF.R.S32.HI R148, RZ, 0x1f, R193 ;  /* 0x0000001fff947819 */ /* 0x000fc400000114c1 */
[----:B------:R-:W-:Y:S02]  /*3e70*/  LEA R192, P4, R193, R186, 0x1 ;  /* 0x000000bac1c07211 */ /* 0x000fe400078808ff */
[----:B------:R-:W-:Y:S02]  /*3e80*/  LEA.HI.X R191, R191, R6, R10, 0x1, P3 ;  /* 0x00000006bfbf7211 */ /* 0x000fe400018f0c0a */
[----:B------:R-:W-:Y:S02]  /*3e90*/  SHF.R.S32.HI R150, RZ, 0x1f, R195 ;  /* 0x0000001fff967819 */ /* 0x000fe400000114c3 */
[----:B------:R-:W-:Y:S02]  /*3ea0*/  LEA R194, P5, R195, R186, 0x1 ;  /* 0x000000bac3c27211 */ /* 0x000fe400078a08ff */
[----:B------:R-:W-:Y:S02]  /*3eb0*/  LEA.HI.X R189, R189, R6, R8, 0x1, P2 ;  /* 0x00000006bdbd7211 */ /* 0x000fe400010f0c08 */
[----:B------:R-:W-:-:S02]  /*3ec0*/  SHF.R.S32.HI R10, RZ, 0x1f, R199 ;  /* 0x0000001fff0a7819 */ /* 0x000fc400000114c7 */
[-C--:B------:R-:W-:Y:S01]  /*3ed0*/  LEA R198, P3, R199, R186.reuse, 0x1 ;  /* 0x000000bac7c67211 */ /* 0x080fe200078608ff */
[----:B--2---:R2:W-:Y:S01]  /*3ee0*/  STS.U16 [R12+UR9+0x1800], R11 ;  /* 0x0018000b0c007988 */ /* 0x0045e20008000409 */
[----:B------:R-:W-:Y:S02]  /*3ef0*/  SHF.R.S32.HI R8, RZ, 0x1f, R197 ;  /* 0x0000001fff087819 */ /* 0x000fe400000114c5 */
[----:B------:R-:W-:Y:S02]  /*3f00*/  LEA R196, P2, R197, R186, 0x1 ;  /* 0x000000bac5c47211 */ /* 0x000fe400078408ff */
[----:B------:R-:W-:Y:S01]  /*3f10*/  LEA.HI.X R193, R193, R6, R148, 0x1, P4 ;  /* 0x00000006c1c17211 */ /* 0x000fe200020f0c94 */
[----:B------:R0:W-:Y:S01]  /*3f20*/  STS.U16 [R12+UR9+0x1c00], R9 ;  /* 0x001c00090c007988 */ /* 0x0001e20008000409 */
[----:B------:R-:W-:Y:S02]  /*3f30*/  SHF.R.S32.HI R148, RZ, 0x1f, R201 ;  /* 0x0000001fff947819 */ /* 0x000fe400000114c9 */
[----:B------:R-:W-:-:S02]  /*3f40*/  LEA R200, P4, R201, R186, 0x1 ;  /* 0x000000bac9c87211 */ /* 0x000fc400078808ff */
[----:B--2---:R-:W-:Y:S02]  /*3f50*/  LOP3.LUT R11, R5, 0x18, RZ, 0xfc, !PT ;  /* 0x00000018050b7812 */ /* 0x004fe400078efcff */
[-C--:B------:R-:W-:Y:S02]  /*3f60*/  LEA.HI.X R195, R195, R6.reuse, R150, 0x1, P5 ;  /* 0x00000006c3c37211 */ /* 0x080fe400028f0c96 */
[----:B------:R-:W-:Y:S02]  /*3f70*/  LEA.HI.X R199, R199, R6, R10, 0x1, P3 ;  /* 0x00000006c7c77211 */ /* 0x000fe400018f0c0a */
[----:B------:R-:W-:Y:S02]  /*3f80*/  SHF.R.S32.HI R150, RZ, 0x1f, R203 ;  /* 0x0000001fff967819 */ /* 0x000fe400000114cb */
[----:B------:R-:W-:Y:S02]  /*3f90*/  LEA R202, P5, R203, R186, 0x1 ;  /* 0x000000bacbca7211 */ /* 0x000fe400078a08ff */
[----:B------:R-:W-:-:S02]  /*3fa0*/  LEA.HI.X R197, R197, R6, R8, 0x1, P2 ;  /* 0x00000006c5c57211 */ /* 0x000fc400010f0c08 */
[C---:B------:R-:W-:Y:S02]  /*3fb0*/  LOP3.LUT R10, R12.reuse, 0x20, RZ, 0x3c, !PT ;  /* 0x000000200c0a7812 */ /* 0x040fe400078e3cff */
[----:B0-----:R-:W-:Y:S01]  /*3fc0*/  LOP3.LUT R9, R5, 0x1a, RZ, 0xfc, !PT ;  /* 0x0000001a05097812 */ /* 0x001fe200078efcff */
[----:B------:R0:W-:Y:S01]  /*3fd0*/  STS.U16 [R12+UR9+0x1400], R7 ;  /* 0x001400070c007988 */ /* 0x0001e20008000409 */
[----:B------:R-:W-:Y:S02]  /*3fe0*/  LOP3.LUT R8, R12, 0x40, RZ, 0x3c, !PT ;  /* 0x000000400c087812 */ /* 0x000fe400078e3cff */
[----:B------:R-:W-:Y:S01]  /*3ff0*/  LEA.HI.X R201, R201, R6, R148, 0x1, P4 ;  /* 0x00000006c9c97211 */ /* 0x000fe200020f0c94 */
[----:B------:R-:W-:Y:S01]  /*4000*/  IMAD R148, R11, R74, RZ ;  /* 0x0000004a0b947224 */ /* 0x000fe200078e02ff */
[----:B------:R-:W-:Y:S01]  /*4010*/  LEA.HI.X R203, R203, R6, R150, 0x1, P5 ;  /* 0x00000006cbcb7211 */ /* 0x000fe200028f0c96 */
[----:B------:R-:W-:Y:S01]  /*4020*/  STS.U16 [R12+UR9+0x400], R169 ;  /* 0x000400a90c007988 */ /* 0x000fe20008000409 */
[----:B------:R-:W-:Y:S01]  /*4030*/  IMAD R150, R9, R74, RZ ;  /* 0x0000004a09967224 */ /* 0x000fe200078e02ff */
[----:B0-----:R-:W-:-:S02]  /*4040*/  LOP3.LUT R7, R5, 0x1c, RZ, 0xfc, !PT ;  /* 0x0000001c05077812 */ /* 0x001fc400078efcff */
[----:B---3--:R-:W-:Y:S04]  /*4050*/  STS.U16 [R12+UR9+0x800], R171 ;  /* 0x000800ab0c007988 */ /* 0x008fe80008000409 */
[----:B-----5:R-:W-:Y:S04]  /*4060*/  STS.U16 [R12+UR9+0xc00], R173 ;  /* 0x000c00ad0c007988 */ /* 0x020fe80008000409 */
[----:B------:R-:W-:Y:S04]  /*4070*/  STS.U16 [R12+UR9+0x1000], R175 ;  /* 0x001000af0c007988 */ /* 0x000fe80008000409 */
[----:B------:R-:W-:Y:S04]  /*4080*/  STS.U16 [R12+UR9], R179 ;  /* 0x000000b30c007988 */ /* 0x000fe80008000409 */
[----:B----4-:R-:W-:Y:S04]  /*4090*/  STS.U16 [R10+UR9+0x500], R167 ;  /* 0x000500a70a007988 */ /* 0x010fe80008000409 */
[----:B------:R-:W-:Y:S04]  /*40a0*/  STS.U16 [R10+UR9+0xd00], R165 ;  /* 0x000d00a50a007988 */ /* 0x000fe80008000409 */
[----:B------:R-:W-:Y:S04]  /*40b0*/  STS.U16 [R10+UR9+0x1100], R155 ;  /* 0x0011009b0a007988 */ /* 0x000fe80008000409 */
[----:B------:R-:W-:Y:S04]  /*40c0*/  STS.U16 [R10+UR9+0x900], R157 ;  /* 0x0009009d0a007988 */ /* 0x000fe80008000409 */
[----:B------:R-:W-:Y:S04]  /*40d0*/  STS.U16 [R10+UR9+0x1500], R159 ;  /* 0x0015009f0a007988 */ /* 0x000fe80008000409 */
[----:B------:R0:W-:Y:S04]  /*40e0*/  STS.U16 [R10+UR9+0x1900], R153 ;  /* 0x001900990a007988 */ /* 0x0001e80008000409 */
[----:B------:R-:W-:Y:S04]  /*40f0*/  STS.U16 [R10+UR9+0x1d00], R161 ;  /* 0x001d00a10a007988 */ /* 0x000fe80008000409 */
[----:B------:R-:W-:Y:S01]  /*4100*/  STS.U16 [R10+UR9+0x100], R177 ;  /* 0x000100b10a007988 */ /* 0x000fe20008000409 */
[----:B------:R-:W-:-:S03]  /*4110*/  IMAD.SHL.U32 R187, R150, 0x2, RZ ;  /* 0x0000000296bb7824 */ /* 0x000fc600078e00ff */
[----:B------:R2:W-:Y:S01]  /*4120*/  STS.U16 [R8+UR9+0xa00], R149 ;  /* 0x000a009508007988 */ /* 0x0005e20008000409 */
[-C--:B0-----:R-:W-:Y:S02]  /*4130*/  IMAD R153, R7, R74.reuse, RZ ;  /* 0x0000004a07997224 */ /* 0x081fe400078e02ff */
[----:B------:R-:W-:Y:S01]  /*4140*/  IMAD R155, R29, R74, RZ ;  /* 0x0000004a1d9b7224 */ /* 0x000fe200078e02ff */
[----:B------:R0:W-:Y:S01]  /*4150*/  STS.U16 [R8+UR9+0xe00], R151 ;  /* 0x000e009708007988 */ /* 0x0001e20008000409 */
[----:B------:R-:W-:-:S04]  /*4160*/  IMAD.HI R175, R148, 0x2, RZ ;  /* 0x0000000294af7827 */ /* 0x000fc800078e02ff */
[----:B--2---:R-:W-:Y:S02]  /*4170*/  IMAD.SHL.U32 R149, R148, 0x2, RZ ;  /* 0x0000000294957824 */ /* 0x004fe400078e00ff */
[----:B------:R-:W-:Y:S02]  /*4180*/  IMAD.SHL.U32 R152, R153, 0x2, RZ ;  /* 0x0000000299987824 */ /* 0x000fe400078e00ff */
[----:B------:R-:W-:Y:S01]  /*4190*/  IMAD R157, R223, R74, RZ ;  /* 0x0000004adf9d7224 */ /* 0x000fe200078e02ff */
[--C-:B------:R-:W-:Y:S01]  /*41a0*/  IADD3 R148, P4, P5, R149, UR12, R186.reuse ;  /* 0x0000000c95947c10 */ /* 0x100fe2000fd9e0ba */
[----:B0-----:R-:W-:Y:S01]  /*41b0*/  IMAD.HI R151, R150, 0x2, RZ ;  /* 0x0000000296977827 */ /* 0x001fe200078e02ff */
[----:B------:R-:W-:-:S03]  /*41c0*/  IADD3 R150, P2, P3, R187, UR12, R186 ;  /* 0x0000000cbb967c10 */ /* 0x000fc6000fb5e0ba */
[----:B------:R-:W-:Y:S01]  /*41d0*/  IMAD.SHL.U32 R154, R155, 0x2, RZ ;  /* 0x000000029b9a7824 */ /* 0x000fe200078e00ff */
[----:B------:R-:W-:Y:S01]  /*41e0*/  IADD3.X R149, PT, PT, R175, UR13, R6, P4, P5 ;  /* 0x0000000daf957c10 */ /* 0x000fe2000a7ea406 */
[-C--:B------:R-:W-:Y:S01]  /*41f0*/  IMAD R159, R215, R74.reuse, RZ ;  /* 0x0000004ad79f7224 */ /* 0x080fe200078e02ff */
[----:B------:R-:W-:Y:S01]  /*4200*/  IADD3 R152, P4, P5, R152, UR12, R186 ;  /* 0x0000000c98987c10 */ /* 0x000fe2000fd9e0ba */
[----:B------:R-:W-:Y:S01]  /*4210*/  IMAD.HI R153, R153, 0x2, RZ ;  /* 0x0000000299997827 */ /* 0x000fe200078e02ff */
[----:B------:R-:W-:Y:S01]  /*4220*/  IADD3.X R151, PT, PT, R151, UR13, R6, P2, P3 ;  /* 0x0000000d97977c10 */ /* 0x000fe200097e6406 */
[----:B------:R0:W-:Y:S02]  /*4230*/  STS.U16 [R8+UR9+0x600], R163 ;  /* 0x000600a308007988 */ /* 0x0001e40008000409 */
[----:B------:R-:W-:Y:S01]  /*4240*/  IMAD.SHL.U32 R156, R157, 0x2, RZ ;  /* 0x000000029d9c7824 */ /* 0x000fe200078e00ff */
[----:B------:R-:W-:Y:S01]  /*4250*/  IADD3 R154, P2, P3, R154, UR12, R186 ;  /* 0x0000000c9a9a7c10 */ /* 0x000fe2000fb5e0ba */
[----:B------:R-:W-:-:S02]  /*4260*/  IMAD R161, R71, R74, RZ ;  /* 0x0000004a47a17224 */ /* 0x000fc400078e02ff */
[----:B------:R-:W-:Y:S01]  /*4270*/  IMAD.HI R155, R155, 0x2, RZ ;  /* 0x000000029b9b7827 */ /* 0x000fe200078e02ff */
[----:B------:R-:W-:-:S03]  /*4280*/  IADD3.X R153, PT, PT, R153, UR13, R6, P4, P5 ;  /* 0x0000000d99997c10 */ /* 0x000fc6000a7ea406 */
[----:B------:R-:W-:Y:S02]  /*4290*/  IMAD.SHL.U32 R185, R159, 0x2, RZ ;  /* 0x000000029fb97824 */ /* 0x000fe400078e00ff */
[----:B0-----:R-:W-:Y:S01]  /*42a0*/  IMAD R163, R27, R74, RZ ;  /* 0x0000004a1ba37224 */ /* 0x001fe200078e02ff */
[----:B------:R-:W-:Y:S01]  /*42b0*/  IADD3 R156, P4, P5, R156, UR12, R186 ;  /* 0x0000000c9c9c7c10 */ /* 0x000fe2000fd9e0ba */
[----:B------:R-:W-:Y:S01]  /*42c0*/  IMAD.HI R157, R157, 0x2, RZ ;  /* 0x000000029d9d7827 */ /* 0x000fe200078e02ff */
[----:B------:R-:W-:-:S03]  /*42d0*/  IADD3.X R155, PT, PT, R155, UR13, R6, P2, P3 ;  /* 0x0000000d9b9b7c10 */ /* 0x000fc600097e6406 */
[----:B------:R-:W-:Y:S01]  /*42e0*/  IMAD.SHL.U32 R177, R161, 0x2, RZ ;  /* 0x00000002a1b17824 */ /* 0x000fe200078e00ff */
[----:B------:R-:W-:Y:S01]  /*42f0*/  IADD3 R158, P2, P3, R185, UR12, R186 ;  /* 0x0000000cb99e7c10 */ /* 0x000fe2000fb5e0ba */
[----:B------:R-:W-:Y:S02]  /*4300*/  IMAD R165, R221, R74, RZ ;  /* 0x0000004adda57224 */ /* 0x000fe400078e02ff */
[----:B------:R-:W-:Y:S01]  /*4310*/  IMAD.HI R159, R159, 0x2, RZ ;  /* 0x000000029f9f7827 */ /* 0x000fe200078e02ff */
[----:B------:R-:W-:-:S03]  /*4320*/  IADD3.X R157, PT, PT, R157, UR13, R6, P4, P5 ;  /* 0x0000000d9d9d7c10 */ /* 0x000fc6000a7ea406 */
[----:B------:R-:W-:Y:S02]  /*4330*/  IMAD.SHL.U32 R162, R163, 0x2, RZ ;  /* 0x00000002a3a27824 */ /* 0x000fe400078e00ff */
[----:B------:R-:W-:Y:S01]  /*4340*/  IMAD R167, R211, R74, RZ ;  /* 0x0000004ad3a77224 */ /* 0x000fe200078e02ff */
[----:B------:R-:W-:Y:S01]  /*4350*/  IADD3 R160, P4, P5, R177, UR12, R186 ;  /* 0x0000000cb1a07c10 */ /* 0x000fe2000fd9e0ba */
[----:B------:R-:W-:Y:S01]  /*4360*/  IMAD.HI R161, R161, 0x2, RZ ;  /* 0x00000002a1a17827 */ /* 0x000fe200078e02ff */
[----:B------:R-:W-:-:S03]  /*4370*/  IADD3.X R159, PT, PT, R159, UR13, R6, P2, P3 ;  /* 0x0000000d9f9f7c10 */ /* 0x000fc600097e6406 */
[----:B------:R-:W-:Y:S02]  /*4380*/  IMAD.SHL.U32 R183, R165, 0x2, RZ ;  /* 0x00000002a5b77824 */ /* 0x000fe400078e00ff */
[-C--:B------:R-:W-:Y:S01]  /*4390*/  IMAD R164, R67, R74.reuse, RZ ;  /* 0x0000004a43a47224 */ /* 0x080fe200078e02ff */
[----:B------:R-:W-:Y:S01]  /*43a0*/  IADD3 R162, P2, P3, R162, UR12, R186 ;  /* 0x0000000ca2a27c10 */ /* 0x000fe2000fb5e0ba */
[----:B------:R-:W-:Y:S02]  /*43b0*/  IMAD R169, R69, R74, RZ ;  /* 0x0000004a45a97224 */ /* 0x000fe400078e02ff */
[----:B------:R-:W-:Y:S01]  /*43c0*/  IMAD.HI R163, R163, 0x2, RZ ;  /* 0x00000002a3a37827 */ /* 0x000fe200078e02ff */
[----:B------:R-:W-:-:S03]  /*43d0*/  IADD3.X R161, PT, PT, R161, UR13, R6, P4, P5 ;  /* 0x0000000da1a17c10 */ /* 0x000fc6000a7ea406 */
[----:B------:R-:W-:Y:S02]  /*43e0*/  IMAD.SHL.U32 R179, R167, 0x2, RZ ;  /* 0x00000002a7b37824 */ /* 0x000fe400078e00ff */
[----:B------:R-:W-:Y:S02]  /*43f0*/  IMAD R171, R25, R74, RZ ;  /* 0x0000004a19ab7224 */ /* 0x000fe400078e02ff */
[----:B------:R-:W-:Y:S01]  /*4400*/  IMAD.HI R165, R165, 0x2, RZ ;  /* 0x00000002a5a57827 */ /* 0x000fe200078e02ff */
[----:B------:R-:W-:-:S03]  /*4410*/  IADD3.X R163, PT, PT, R163, UR13, R6, P2, P3 ;  /* 0x0000000da3a37c10 */ /* 0x000fc600097e6406 */
[C---:B------:R-:W-:Y:S02]  /*4420*/  IMAD.SHL.U32 R185, R164.reuse, 0x2, RZ ;  /* 0x00000002a4b97824 */ /* 0x040fe400078e00ff */
[----:B------:R-:W-:Y:S01]  /*4430*/  IMAD.HI R177, R164, 0x2, RZ ;  /* 0x00000002a4b17827 */ /* 0x000fe200078e02ff */
[----:B------:R-:W-:-:S03]  /*4440*/  IADD3 R164, P4, P5, R183, UR12, R186 ;  /* 0x0000000cb7a47c10 */ /* 0x000fc6000fd9e0ba */
        /* <DEDUP_REMOVED lines=16> */
[----:B------:R-:W-:Y:S02]  /*4550*/  IMAD R174, R217, R74, RZ ;  /* 0x0000004ad9ae7224 */ /* 0x000fe400078e02ff */
[C---:B------:R-:W-:Y:S02]  /*4560*/  IMAD.SHL.U32 R183, R172.reuse, 0x2, RZ ;  /* 0x00000002acb77824 */ /* 0x040fe400078e00ff */
[----:B------:R-:W-:Y:S01]  /*4570*/  IMAD.HI R179, R172, 0x2, RZ ;  /* 0x00000002acb37827 */ /* 0x000fe200078e02ff */
[----:B------:R-:W-:Y:S02]  /*4580*/  IADD3 R172, P5, P4, R181, UR12, R186 ;  /* 0x0000000cb5ac7c10 */ /* 0x000fe4000fcbe0ba */
[----:B------:R-:W-:Y:S01]  /*4590*/  IADD3.X R171, PT, PT, R171, UR13, R6, P2, P3 ;  /* 0x0000000dabab7c10 */ /* 0x000fe200097e6406 */
[----:B------:R-:W-:-:S04]  /*45a0*/  IMAD.HI R173, R173, 0x2, RZ ;  /* 0x00000002adad7827 */ /* 0x000fc800078e02ff */
[----:B------:R-:W-:-:S04]  /*45b0*/  IMAD.HI R175, R175, 0x2, RZ ;  /* 0x00000002afaf7827 */ /* 0x000fc800078e02ff */
[C---:B------:R-:W-:Y:S02]  /*45c0*/  IMAD.SHL.U32 R180, R174.reuse, 0x2, RZ ;  /* 0x00000002aeb47824 */ /* 0x040fe400078e00ff */
[----:B------:R-:W-:Y:S01]  /*45d0*/  IMAD.HI R181, R174, 0x2, RZ ;  /* 0x00000002aeb57827 */ /* 0x000fe200078e02ff */
[----:B------:R-:W-:-:S03]  /*45e0*/  IADD3 R174, P2, P3, R187, UR12, R186 ;  /* 0x0000000cbbae7c10 */ /* 0x000fc6000fb5e0ba */
[----:B------:R-:W-:Y:S01]  /*45f0*/  IMAD R182, R207, R74, RZ ;  /* 0x0000004acfb67224 */ /* 0x000fe200078e02ff */
[----:B------:R-:W-:Y:S02]  /*4600*/  IADD3.X R173, PT, PT, R173, UR13, R6, P5, P4 ;  /* 0x0000000dadad7c10 */ /* 0x000fe4000afe8406 */
[----:B------:R-:W-:Y:S01]  /*4610*/  IADD3 R176, P5, P4, R185, UR12, R186 ;  /* 0x0000000cb9b07c10 */ /* 0x000fe2000fcbe0ba */
[C---:B------:R-:W-:Y:S01]  /*4620*/  IMAD.SHL.U32 R185, R182.reuse, 0x2, RZ ;  /* 0x00000002b6b97824 */ /* 0x040fe200078e00ff */
[----:B------:R-:W-:Y:S02]  /*4630*/  IADD3.X R175, PT, PT, R175, UR13, R6, P2, P3 ;  /* 0x0000000dafaf7c10 */ /* 0x000fe400097e6406 */
[----:B------:R-:W-:Y:S01]  /*4640*/  IADD3 R178, P2, P3, R183, UR12, R186 ;  /* 0x0000000cb7b27c10 */ /* 0x000fe2000fb5e0ba */
[----:B------:R-:W-:-:S03]  /*4650*/  IMAD.HI R183, R182, 0x2, RZ ;  /* 0x00000002b6b77827 */ /* 0x000fc600078e02ff */
[----:B------:R-:W-:Y:S02]  /*4660*/  IADD3.X R179, PT, PT, R179, UR13, R6, P2, P3 ;  /* 0x0000000db3b37c10 */ /* 0x000fe400097e6406 */
[----:B------:R-:W-:Y:S01]  /*4670*/  IADD3 R182, P2, P3, R185, UR12, R186 ;  /* 0x0000000cb9b67c10 */ /* 0x000fe2000fb5e0ba */
[-C--:B------:R-:W-:Y:S02]  /*4680*/  IMAD R185, R35, R74.reuse, RZ ;  /* 0x0000004a23b97224 */ /* 0x080fe400078e02ff */
[----:B------:R-:W-:Y:S01]  /*4690*/  IMAD R187, R21, R74, RZ ;  /* 0x0000004a15bb7224 */ /* 0x000fe200078e02ff */
[----:B------:R-:W-:Y:S01]  /*46a0*/  IADD3.X R177, PT, PT, R177, UR13, R6, P5, P4 ;  /* 0x0000000db1b17c10 */ /* 0x000fe2000afe8406 */
[----:B------:R-:W-:Y:S01]  /*46b0*/  IMAD.SHL.U32 R184, R185, 0x2, RZ ;  /* 0x00000002b9b87824 */ /* 0x000fe200078e00ff */
[----:B------:R-:W-:Y:S01]  /*46c0*/  IADD3 R180, P5, P4, R180, UR12, R186 ;  /* 0x0000000cb4b47c10 */ /* 0x000fe2000fcbe0ba */
[----:B------:R-:W-:Y:S01]  /*46d0*/  IMAD.SHL.U32 R246, R187, 0x2, RZ ;  /* 0x00000002bbf67824 */ /* 0x000fe200078e00ff */
[--C-:B------:R-:W-:Y:S01]  /*46e0*/  IADD3.X R183, PT, PT, R183, UR13, R6.reuse, P2, P3 ;  /* 0x0000000db7b77c10 */ /* 0x100fe200097e6406 */
[----:B------:R-:W-:Y:S01]  /*46f0*/  IMAD.HI R185, R185, 0x2, RZ ;  /* 0x00000002b9b97827 */ /* 0x000fe200078e02ff */
[----:B------:R-:W-:-:S02]  /*4700*/  IADD3.X R181, PT, PT, R181, UR13, R6, P5, P4 ;  /* 0x0000000db5b57c10 */ /* 0x000fc4000afe8406 */
[--C-:B------:R-:W-:Y:S01]  /*4710*/  IADD3 R184, P5, P4, R184, UR12, R186.reuse ;  /* 0x0000000cb8b87c10 */ /* 0x100fe2000fcbe0ba */
[----:B------:R-:W-:Y:S01]  /*4720*/  IMAD.HI R187, R187, 0x2, RZ ;  /* 0x00000002bbbb7827 */ /* 0x000fe200078e02ff */
[----:B------:R-:W-:Y:S02]  /*4730*/  IADD3 R186, P2, P3, R246, UR12, R186 ;  /* 0x0000000cf6ba7c10 */ /* 0x000fe4000fb5e0ba */
[--C-:B------:R-:W-:Y:S02]  /*4740*/  IADD3.X R185, PT, PT, R185, UR13, R6.reuse, P5, P4 ;  /* 0x0000000db9b97c10 */ /* 0x100fe4000afe8406 */
[----:B------:R-:W-:Y:S02]  /*4750*/  IADD3.X R187, PT, PT, R187, UR13, R6, P2, P3 ;  /* 0x0000000dbbbb7c10 */ /* 0x000fe400097e6406 */
[----:B------:R-:W-:Y:S01]  /*4760*/  LOP3.LUT R6, R12, 0x60, RZ, 0x3c, !PT ;  /* 0x000000600c067812 */ /* 0x000fe200078e3cff */
[----:B------:R-:W-:Y:S04]  /*4770*/  STS.U16 [R8+UR9+0x1200], R244 ;  /* 0x001200f408007988 */ /* 0x000fe80008000409 */
        /* <DEDUP_REMOVED lines=14> */
[----:B------:R0:W-:Y:S04]  /*4860*/  STS.U16 [R12+UR9+0x2800], R231 ;  /* 0x002800e70c007988 */ /* 0x0001e80008000409 */
        /* <DEDUP_REMOVED lines=28> */
[----:B------:R3:W-:Y:S01]  /*4a30*/  STS.U16 [R6+UR9+0x3f00], R214 ;  /* 0x003f00d606007988 */ /* 0x0007e20008000409 */
[----:B-1----:R1:W-:Y:S06]  /*4a40*/  MEMBAR.ALL.CTA ;  /* 0x0000000000007992 */ /* 0x0023ec0000008000 */
[----:B-1----:R-:W1:Y:S01]  /*4a50*/  FENCE.VIEW.ASYNC.S ;  /* 0x00000000000073c6 */ /* 0x002e620000000000 */
[----:B0-----:R-:W-:Y:S01]  /*4a60*/  SHF.R.S32.HI R231, RZ, 0x1f, R4 ;  /* 0x0000001fffe77819 */ /* 0x001fe20000011404 */
[----:B------:R-:W-:Y:S01]  /*4a70*/  UIADD3 UR6, UPT, UPT, UR9, 0x4000, URZ ;  /* 0x0000400009067890 */ /* 0x000fe2000fffe0ff */
[----:B------:R-:W-:Y:S01]  /*4a80*/  IADD3 R194, P2, PT, R194, UR12, RZ ;  /* 0x0000000cc2c27c10 */ /* 0x000fe2000ff5e0ff */
[----:B------:R-:W-:Y:S01]  /*4a90*/  UIADD3 UR7, UPT, UPT, UR9, 0x6000, URZ ;  /* 0x0000600009077890 */ /* 0x000fe2000fffe0ff */
[----:B------:R-:W-:-:S02]  /*4aa0*/  LEA.HI R231, R231, R4, RZ, 0x6 ;  /* 0x00000004e7e77211 */ /* 0x000fc400078f30ff */
[----:B------:R-:W-:Y:S02]  /*4ab0*/  IADD3 R188, P3, PT, R188, UR12, RZ ;  /* 0x0000000cbcbc7c10 */ /* 0x000fe4000ff7e0ff */
[----:B------:R-:W-:Y:S02]  /*4ac0*/  IADD3 R190, P6, PT, R190, UR12, RZ ;  /* 0x0000000cbebe7c10 */ /* 0x000fe4000ffde0ff */
[----:B------:R-:W-:Y:S01]  /*4ad0*/  IADD3 R192, P5, PT, R192, UR12, RZ ;  /* 0x0000000cc0c07c10 */ /* 0x000fe2000ffbe0ff */
[----:B------:R-:W-:Y:S01]  /*4ae0*/  USHF.R.U32.HI UR6, URZ, 0x4, UR6 ;  /* 0x00000004ff067899 */ /* 0x000fe20008011606 */
[----:B------:R-:W-:Y:S01]  /*4af0*/  IADD3.X R195, PT, PT, R195, UR13, RZ, P2, !PT ;  /* 0x0000000dc3c37c10 */ /* 0x000fe200097fe4ff */
[----:B------:R-:W-:Y:S01]  /*4b00*/  USHF.R.U32.HI UR7, URZ, 0x4, UR7 ;  /* 0x00000004ff077899 */ /* 0x000fe20008011607 */
[----:B------:R-:W-:Y:S02]  /*4b10*/  ISETP.LT.OR P2, PT, R4, 0x40, P0 ;  /* 0x000000400400780c */ /* 0x000fe40000741670 */
[----:B--2---:R-:W-:-:S02]  /*4b20*/  SHF.R.S32.HI R16, RZ, 0x6, R231 ;  /* 0x00000006ff107819 */ /* 0x004fc400000114e7 */
[----:B------:R-:W-:Y:S02]  /*4b30*/  IADD3.X R189, PT, PT, R189, UR13, RZ, P3, !PT ;  /* 0x0000000dbdbd7c10 */ /* 0x000fe40009ffe4ff */
[----:B------:R-:W-:Y:S02]  /*4b40*/  IADD3.X R191, PT, PT, R191, UR13, RZ, P6, !PT ;  /* 0x0000000dbfbf7c10 */ /* 0x000fe4000b7fe4ff */
[----:B------:R-:W-:Y:S01]  /*4b50*/  IADD3.X R193, PT, PT, R193, UR13, RZ, P5, !PT ;  /* 0x0000000dc1c17c10 */ /* 0x000fe2000affe4ff */
[----:B------:R-:W-:Y:S01]  /*4b60*/  USGXT.U32 UR14, UR7, 0xe ;  /* 0x0000000e070e789a */ /* 0x000fe20008000000 */
[----:B------:R-:W-:Y:S02]  /*4b70*/  IADD3 R196, P4, PT, R196, UR12, RZ ;  /* 0x0000000cc4c47c10 */ /* 0x000fe4000ff9e0ff */
[----:B------:R-:W-:Y:S02]  /*4b80*/  IADD3 R198, P3, PT, R198, UR12, RZ ;  /* 0x0000000cc6c67c10 */ /* 0x000fe4000ff7e0ff */
[----:B------:R-:W-:-:S02]  /*4b90*/  IADD3 R200, P6, PT, R200, UR12, RZ ;  /* 0x0000000cc8c87c10 */ /* 0x000fc4000ffde0ff */
[----:B------:R-:W-:Y:S01]  /*4ba0*/  IADD3 R202, P5, PT, R202, UR12, RZ ;  /* 0x0000000ccaca7c10 */ /* 0x000fe2000ffbe0ff */
[----:B------:R-:W-:Y:S01]  /*4bb0*/  USGXT.U32 UR12, UR6, 0xe ;  /* 0x0000000e060c789a */ /* 0x000fe20008000000 */
[----:B------:R-:W-:Y:S01]  /*4bc0*/  VIMNMX R16, PT, PT, R16, 0x1, !PT ;  /* 0x0000000110107848 */ /* 0x000fe20007fe0100 */
[----:B------:R-:W-:Y:S02]  /*4bd0*/  UIADD3 UR22, UP2, UPT, UR14, 0x2, URZ ;  /* 0x000000020e167890 */ /* 0x000fe4000ff5e0ff */
[----:B------:R-:W-:Y:S01]  /*4be0*/  UIADD3 UR24, UP1, UPT, UR12, 0x80, URZ ;  /* 0x000000800c187890 */ /* 0x000fe2000ff3e0ff */
[----:B------:R-:W-:Y:S01]  /*4bf0*/  UMOV UR4, URZ ;  /* 0x000000ff00047c82 */ /* 0x000fe20008000000 */
[----:B------:R-:W-:Y:S01]  /*4c00*/  UMOV UR5, URZ ;  /* 0x000000ff00057c82 */ /* 0x000fe20008000000 */
[----:B------:R-:W-:Y:S01]  /*4c10*/  VIADD R16, R16, 0xffffffff ;  /* 0xffffffff10107836 */ /* 0x000fe20000000000 */
[----:B------:R-:W-:Y:S01]  /*4c20*/  IADD3.X R197, PT, PT, R197, UR13, RZ, P4, !PT ;  /* 0x0000000dc5c57c10 */ /* 0x000fe2000a7fe4ff */
[----:B------:R-:W-:Y:S01]  /*4c30*/  UIADD3.X UR25, UPT, UPT, UR4, 0x40004040, URZ, UP1, !UPT ;  /* 0x4000404004197890 */ /* 0x000fe20008ffe4ff */
[----:B------:R-:W-:Y:S01]  /*4c40*/  IADD3.X R199, PT, PT, R199, UR13, RZ, P3, !PT ;  /* 0x0000000dc7c77c10 */ /* 0x000fe20009ffe4ff */
[----:B------:R-:W-:Y:S01]  /*4c50*/  UIADD3.X UR23, UPT, UPT, UR5, 0x40004040, URZ, UP2, !UPT ;  /* 0x4000404005177890 */ /* 0x000fe200097fe4ff */
[----:B------:R-:W-:Y:S01]  /*4c60*/  IADD3.X R201, PT, PT, R201, UR13, RZ, P6, !PT ;  /* 0x0000000dc9c97c10 */ /* 0x000fe2000b7fe4ff */
[----:B------:R-:W-:Y:S01]  /*4c70*/  UMOV UR6, URZ ;  /* 0x000000ff00067c82 */ /* 0x000fe20008000000 */
[----:B------:R-:W-:Y:S01]  /*4c80*/  IADD3.X R203, PT, PT, R203, UR13, RZ, P5, !PT ;  /* 0x0000000dcbcb7c10 */ /* 0x000fe2000affe4ff */
[----:B------:R-:W-:Y:S01]  /*4c90*/  IMAD.SHL.U32 R75, R75, 0x40, RZ ;  /* 0x000000404b4b7824 */ /* 0x000fe200078e00ff */
[----:B-1----:R-:W-:Y:S01]  /*4ca0*/  BAR.SYNC.DEFER_BLOCKING 0x0 ;  /* 0x0000000000007b1d */ /* 0x002fe20000010000 */
[----:B------:R-:W-:Y:S01]  /*4cb0*/  IMAD.SHL.U32 R231, R74, 0x40, RZ ;  /* 0x000000404ae77824 */ /* 0x000fe200078e00ff */
[----:B------:R-:W-:-:S04]  /*4cc0*/  ISETP.NE.U32.AND P3, PT, R16, RZ, PT ;  /* 0x000000ff1000720c */ /* 0x000fc80003f65070 */
[----:B---3--:R-:W-:Y:S09]  /*4cd0*/  @P2 BRA `(.L_x_6) ;  /* 0x0000000000842947 */ /* 0x008ff20003800000 */
[----:B------:R-:W-:Y:S02]  /*4ce0*/  UIADD3 UR4, UPT, UPT, UR9, 0x2000, URZ ;  /* 0x0000200009047890 */ /* 0x000fe4000fffe0ff */
[----:B------:R-:W-:Y:S02]  /*4cf0*/  USHF.R.U32.HI UR16, URZ, 0x4, UR9 ;  /* 0x00000004ff107899 */ /* 0x000fe40008011609 */
[----:B------:R-:W-:Y:S02]  /*4d00*/  USHF.R.U32.HI UR4, URZ, 0x4, UR4 ;  /* 0x00000004ff047899 */ /* 0x000fe40008011604 */
[----:B------:R-:W-:Y:S02]  /*4d10*/  USGXT.U32 UR16, UR16, 0xe ;  /* 0x0000000e1010789a */ /* 0x000fe40008000000 */
[----:B------:R-:W-:Y:S02]  /*4d20*/  USGXT.U32 UR18, UR4, 0xe ;  /* 0x0000000e0412789a */ /* 0x000fe40008000000 */
[----:B------:R-:W-:-:S02]  /*4d30*/  UIADD3 UR36, UP1, UPT, UR16, 0x80, URZ ;  /* 0x0000008010247890 */ /* 0x000fc4000ff3e0ff */
[----:B------:R-:W-:Y:S01]  /*4d40*/  UIADD3 UR34, UP2, UPT, UR18, 0x2, URZ ;  /* 0x0000000212227890 */ /* 0x000fe2000ff5e0ff */
[----:B------:R-:W-:Y:S01]  /*4d50*/  UMOV UR4, URZ ;  /* 0x000000ff00047c82 */ /* 0x000fe20008000000 */
[----:B------:R-:W-:Y:S01]  /*4d60*/  UMOV UR38, 0x0 ;  /* 0x0000000000267882 */ /* 0x000fe20000000000 */
[----:B------:R-:W-:Y:S02]  /*4d70*/  UIADD3.X UR37, UPT, UPT, UR4, 0x40004040, URZ, UP1, !UPT ;  /* 0x4000404004257890 */ /* 0x000fe40008ffe4ff */
[----:B------:R-:W-:Y:S02]  /*4d80*/  UIADD3.X UR35, UPT, UPT, UR4, 0x40004040, URZ, UP2, !UPT ;  /* 0x4000404004237890 */ /* 0x000fe400097fe4ff */
[----:B------:R-:W-:Y:S02]  /*4d90*/  UIADD3.64 UR26, UPT, UPT, UR36, 0x80, URZ ;  /* 0x00000080241a7897 */ /* 0x000fe4000fffe0ff */
[----:B------:R-:W-:Y:S02]  /*4da0*/  UIADD3.64 UR28, UPT, UPT, UR34, 0x2, URZ ;  /* 0x00000002221c7897 */ /* 0x000fe4000fffe0ff */
[----:B------:R-:W-:-:S02]  /*4db0*/  UIADD3.64 UR30, UPT, UPT, UR36, 0x100, URZ ;  /* 0x00000100241e7897 */ /* 0x000fc4000fffe0ff */
[----:B------:R-:W-:Y:S01]  /*4dc0*/  UIADD3.64 UR32, UPT, UPT, UR34, 0x4, URZ ;  /* 0x0000000422207897 */ /* 0x000fe2000fffe0ff */
[----:B------:R-:W-:Y:S01]  /*4dd0*/  UMOV UR39, 0x4108010 ;  /* 0x0410801000277882 */ /* 0x000fe20000000000 */
[----:B------:R-:W-:Y:S01]  /*4de0*/  UMOV UR17, 0x40004040 ;  /* 0x4000404000117882 */ /* 0x000fe20000000000 */
[----:B------:R-:W-:Y:S01]  /*4df0*/  UMOV UR19, 0x40004040 ;  /* 0x4000404000137882 */ /* 0x000fe20000000000 */
[----:B------:R-:W-:Y:S01]  /*4e00*/  UMOV UR40, 0x0 ;  /* 0x0000000000287882 */ /* 0x000fe20000000000 */
[----:B------:R-:W-:Y:S01]  /*4e10*/  UMOV UR41, 0x4108010 ;  /* 0x0410801000297882 */ /* 0x000fe20000000000 */
[----:B------:R-:W-:Y:S01]  /*4e20*/  UMOV UR42, 0x0 ;  /* 0x00000000002a7882 */ /* 0x000fe20000000000 */
[----:B------:R-:W-:Y:S01]  /*4e30*/  UMOV UR43, 0x4108010 ;  /* 0x04108010002b7882 */ /* 0x000fe20000000000 */
[----:B------:R-:W-:Y:S01]  /*4e40*/  UMOV UR4, UR11 ;  /* 0x0000000b00047c82 */ /* 0x000fe20008000000 */
[----:B------:R-:W-:Y:S01]  /*4e50*/  UMOV UR5, URZ ;  /* 0x000000ff00057c82 */ /* 0x000fe20008000000 */
[----:B------:R0:W-:Y:S01]  /*4e60*/  UTCHMMA gdesc[UR16], gdesc[UR18], tmem[UR8], tmem[UR38], idesc[UR39], !UPT ;  /* 0x00ff2612100075ea */ /* 0x0001e2000f800008 */
[----:B------:R-:W-:Y:S01]  /*4e70*/  UMOV UR44, 0x0 ;  /* 0x00000000002c7882 */ /* 0x000fe20000000000 */
[----:B------:R-:W-:Y:S01]  /*4e80*/  UMOV UR45, 0x4108010 ;  /* 0x04108010002d7882 */ /* 0x000fe20000000000 */
[----:B------:R0:W-:Y:S01]  /*4e90*/  UTCHMMA gdesc[UR36], gdesc[UR34], tmem[UR8], tmem[UR40], idesc[UR41], UPT ;  /* 0x00ff2822240075ea */ /* 0x0001e2000b800008 */
[----:B------:R-:W-:Y:S01]  /*4ea0*/  UMOV UR4, UR4 ;  /* 0x0000000400047c82 */ /* 0x000fe20008000000 */
[----:B------:R0:W-:Y:S01]  /*4eb0*/  UTCHMMA gdesc[UR26], gdesc[UR28], tmem[UR8], tmem[UR42], idesc[UR43], UPT ;  /* 0x00ff2a1c1a0075ea */ /* 0x0001e2000b800008 */
[----:B------:R0:W-:Y:S01]  /*4ec0*/  UTCHMMA gdesc[UR30], gdesc[UR32], tmem[UR8], tmem[UR44], idesc[UR45], UPT ;  /* 0x00ff2c201e0075ea */ /* 0x0001e2000b800008 */
[----:B------:R0:W-:Y:S01]  /*4ed0*/  UTCBAR [UR4], URZ ;  /* 0x000000ff040073e9 */ /* 0x0001e200080000ff */
[----:B------:R-:W-:Y:S01]  /*4ee0*/  NOP ;  /* 0x0000000000007918 */ /* 0x000fe20000000000 */
.L_x_6:
[----:B------:R-:W-:Y:S05]  /*4ef0*/  @!P3 BRA `(.L_x_7) ;  /* 0x00000014004cb947 */ /* 0x000fea0003800000 */
[----:B------:R-:W-:Y:S01]  /*4f00*/  VIADD R14, R14, 0xffffffc0 ;  /* 0xffffffc00e0e7836 */ /* 0x000fe20000000000 */
[----:B0-----:R-:W-:Y:S02]  /*4f10*/  UIADD3.64 UR18, UPT, UPT, UR24, 0x80, URZ ;  /* 0x0000008018127897 */ /* 0x001fe4000fffe0ff */
[----:B------:R-:W-:Y:S02]  /*4f20*/  UIADD3.64 UR26, UPT, UPT, UR22, 0x2, URZ ;  /* 0x00000002161a7897 */ /* 0x000fe4000fffe0ff */
[----:B------:R-:W-:Y:S01]  /*4f30*/  R2UR UR32, R14 ;  /* 0x000000000e2072ca */ /* 0x000fe200000e0000 */
[----:B------:R-:W-:Y:S01]  /*4f40*/  IMAD.MOV.U32 R14, RZ, RZ, R16 ;  /* 0x000000ffff0e7224 */ /* 0x000fe200078e0010 */
[----:B------:R-:W-:Y:S02]  /*4f50*/  UIADD3.64 UR28, UPT, UPT, UR24, 0x100, URZ ;  /* 0x00000100181c7897 */ /* 0x000fe4000fffe0ff */
[----:B------:R-:W-:Y:S01]  /*4f60*/  UIADD3.64 UR30, UPT, UPT, UR22, 0x4, URZ ;  /* 0x00000004161e7897 */ /* 0x000fe2000fffe0ff */
[----:B------:R-:W-:Y:S01]  /*4f70*/  UMOV UR5, 0x1 ;  /* 0x0000000100057882 */ /* 0x000fe20000000000 */
[----:B------:R-:W-:-:S10]  /*4f80*/  UMOV UR4, URZ ;  /* 0x000000ff00047c82 */ /* 0x000fd40008000000 */
.L_x_10:
[----:B------:R-:W-:Y:S01]  /*4f90*/  USHF.L.U32 UR6, UR6, 0x1f, URZ ;  /* 0x0000001f06067899 */ /* 0x000fe200080006ff */
[----:B------:R-:W-:-:S04]  /*4fa0*/  IMAD.WIDE R182, R231, 0x2, R182 ;  /* 0x00000002e7b67825 */ /* 0x000fc800078e02b6 */
[----:B------:R-:W-:-:S04]  /*4fb0*/  IMAD.WIDE R180, R231, 0x2, R180 ;  /* 0x00000002e7b47825 */ /* 0x000fc800078e02b4 */
[----:B0-----:R-:W-:-:S04]  /*4fc0*/  IMAD.U32 R16, RZ, RZ, UR6 ;  /* 0x00000006ff107e24 */ /* 0x001fc8000f8e00ff */
[----:B------:R-:W0:Y:S02]  /*4fd0*/  SYNCS.PHASECHK.TRANS64.TRYWAIT P2, [UR11], R16 ;  /* 0x00000010ff0075a7 */ /* 0x000e24000804110b */
[----:B0-----:R-:W-:Y:S05]  /*4fe0*/  @!P2 BRA `(.L_x_8) ;  /* 0x000000240060a947 */ /* 0x001fea0003800000 */
.L_x_16:
[----:B------:R-:W-:Y:S01]  /*4ff0*/  ISETP.GE.AND P4, PT, R5, UR32, PT ;  /* 0x0000002005007c0c */ /* 0x000fe2000bf86270 */
[----:B------:R-:W-:Y:S01]  /*5000*/  IMAD.WIDE R76, R231, 0x2, R76 ;  /* 0x00000002e74c7825 */ /* 0x000fe200078e024c */
[----:B------:R-:W-:Y:S02]  /*5010*/  ISETP.GE.AND P5, PT, R229, UR32, PT ;  /* 0x00000020e5007c0c */ /* 0x000fe4000bfa6270 */
[----:B------:R-:W-:Y:S01]  /*5020*/  ISETP.GE.AND P6, PT, R17, UR32, PT ;  /* 0x0000002011007c0c */ /* 0x000fe2000bfc6270 */
[C---:B------:R-:W-:Y:S01]  /*5030*/  IMAD.WIDE R188, R231.reuse, 0x2, R188 ;  /* 0x00000002e7bc7825 */ /* 0x040fe200078e02bc */
[----:B------:R-:W-:Y:S02]  /*5040*/  PRMT R24, RZ, 0x7610, R24 ;  /* 0x00007610ff187816 */ /* 0x000fe40000000018 */
[----:B------:R-:W-:Y:S01]  /*5050*/  PRMT R30, RZ, 0x7610, R30 ;  /* 0x00007610ff1e7816 */ /* 0x000fe2000000001e */
[----:B------:R-:W-:Y:S01]  /*5060*/  IMAD.WIDE R78, R231, 0x2, R78 ;  /* 0x00000002e74e7825 */ /* 0x000fe200078e024e */
[----:B------:R-:W-:-:S02]  /*5070*/  PRMT R26, RZ, 0x7610, R26 ;  /* 0x00007610ff1a7816 */ /* 0x000fc4000000001a */
[----:B------:R-:W-:Y:S01]  /*5080*/  ISETP.GE.AND P3, PT, R227, UR32, PT ;  /* 0x00000020e3007c0c */ /* 0x000fe2000bf66270 */
[----:B------:R-:W2:Y:S01]  /*5090*/  @!P4 LDG.E.U16 R24, desc[UR20][R76.64] ;  /* 0x000000144c18c981 */ /* 0x000ea2000c1e1500 */
[----:B------:R-:W-:Y:S01]  /*50a0*/  ISETP.GE.AND P2, PT, R225, UR32, PT ;  /* 0x00000020e1007c0c */ /* 0x000fe2000bf46270 */
[----:B------:R-:W-:Y:S01]  /*50b0*/  IMAD.WIDE R190, R231, 0x2, R190 ;  /* 0x00000002e7be7825 */ /* 0x000fe200078e02be */
[----:B------:R-:W-:Y:S01]  /*50c0*/  ISETP.GE.AND P4, PT, R213, UR32, PT ;  /* 0x00000020d5007c0c */ /* 0x000fe2000bf86270 */
[----:B------:R-:W3:Y:S01]  /*50d0*/  @!P5 LDG.E.U16 R30, desc[UR20][R188.64] ;  /* 0x00000014bc1ed981 */ /* 0x000ee2000c1e1500 */
[----:B------:R-:W-:Y:S01]  /*50e0*/  ISETP.GE.AND P5, PT, R9, UR32, PT ;  /* 0x0000002009007c0c */ /* 0x000fe2000bfa6270 */
[----:B------:R-:W-:Y:S02]  /*50f0*/  IMAD.WIDE R198, R231, 0x2, R198 ;  /* 0x00000002e7c67825 */ /* 0x000fe400078e02c6 */
[----:B------:R-:W4:Y:S01]  /*5100*/  @!P6 LDG.E.U16 R26, desc[UR20][R78.64] ;  /* 0x000000144e1ae981 */ /* 0x000f22000c1e1500 */
[----:B------:R-:W-:Y:S01]  /*5110*/  ISETP.GE.AND P6, PT, R11, UR32, PT ;  /* 0x000000200b007c0c */ /* 0x000fe2000bfc6270 */
[----:B------:R-:W-:Y:S01]  /*5120*/  IMAD.WIDE R196, R231, 0x2, R196 ;  /* 0x00000002e7c47825 */ /* 0x000fe200078e02c4 */
[----:B------:R-:W-:-:S02]  /*5130*/  PRMT R32, RZ, 0x7610, R32 ;  /* 0x00007610ff207816 */ /* 0x000fc40000000020 */
[----:B------:R-:W-:Y:S01]  /*5140*/  PRMT R68, RZ, 0x7610, R68 ;  /* 0x00007610ff447816 */ /* 0x000fe20000000044 */
[C---:B------:R-:W-:Y:S01]  /*5150*/  IMAD.WIDE R150, R231.reuse, 0x2, R150 ;  /* 0x00000002e7967825 */ /* 0x040fe200078e0296 */
[----:B------:R-:W-:Y:S02]  /*5160*/  PRMT R70, RZ, 0x7610, R70 ;  /* 0x00007610ff467816 */ /* 0x000fe40000000046 */
[----:B------:R-:W-:Y:S01]  /*5170*/  PRMT R74, RZ, 0x7610, R74 ;  /* 0x00007610ff4a7816 */ /* 0x000fe2000000004a */
[----:B------:R-:W-:Y:S01]  /*5180*/  IMAD.WIDE R148, R231, 0x2, R148 ;  /* 0x00000002e7947825 */ /* 0x000fe200078e0294 */
[----:B------:R-:W-:Y:S01]  /*5190*/  PRMT R72, RZ, 0x7610, R72 ;  /* 0x00007610ff487816 */ /* 0x000fe20000000048 */
[----:B------:R-:W5:Y:S01]  /*51a0*/  @!P3 LDG.E.U16 R32, desc[UR20][R190.64] ;  /* 0x00000014be20b981 */ /* 0x000f62000c1e1500 */
[----:B------:R-:W-:Y:S01]  /*51b0*/  ISETP.GE.AND P3, PT, R223, UR32, PT ;  /* 0x00000020df007c0c */ /* 0x000fe2000bf66270 */
[----:B------:R-:W-:Y:S02]  /*51c0*/  IMAD.WIDE R156, R231, 0x2, R156 ;  /* 0x00000002e79c7825 */ /* 0x000fe400078e029c */
[----:B------:R-:W4:Y:S01]  /*51d0*/  @!P2 LDG.E.U16 R68, desc[UR20][R196.64] ;  /* 0x00000014c444a981 */ /* 0x000f22000c1e1500 */
[----:B------:R-:W-:Y:S01]  /*51e0*/  ISETP.GE.AND P2, PT, R215, UR32, PT ;  /* 0x00000020d7007c0c */ /* 0x000fe2000bf46270 */
[----:B------:R-:W-:-:S02]  /*51f0*/  IMAD.WIDE R164, R231, 0x2, R164 ;  /* 0x00000002e7a47825 */ /* 0x000fc400078e02a4 */
[----:B------:R-:W5:Y:S01]  /*5200*/  @!P4 LDG.E.U16 R70, desc[UR20][R198.64] ;  /* 0x00000014c646c981 */ /* 0x000f62000c1e1500 */
[----:B------:R-:W-:Y:S01]  /*5210*/  ISETP.GE.AND P4, PT, R221, UR32, PT ;  /* 0x00000020dd007c0c */ /* 0x000fe2000bf86270 */
[----:B------:R-:W-:Y:S02]  /*5220*/  IMAD.WIDE R158, R231, 0x2, R158 ;  /* 0x00000002e79e7825 */ /* 0x000fe400078e029e */
[----:B------:R-:W5:Y:S01]  /*5230*/  @!P5 LDG.E.U16 R74, desc[UR20][R150.64] ;  /* 0x00000014964ad981 */ /* 0x000f62000c1e1500 */
[----:B------:R-:W-:Y:S01]  /*5240*/  ISETP.GE.AND P5, PT, R219, UR32, PT ;  /* 0x00000020db007c0c */ /* 0x000fe2000bfa6270 */
[----:B------:R-:W-:Y:S02]  /*5250*/  IMAD.WIDE R172, R231, 0x2, R172 ;  /* 0x00000002e7ac7825 */ /* 0x000fe400078e02ac */
[----:B------:R-:W5:Y:S01]  /*5260*/  @!P6 LDG.E.U16 R72, desc[UR20][R148.64] ;  /* 0x000000149448e981 */ /* 0x000f62000c1e1500 */
[----:B------:R-:W-:Y:S01]  /*5270*/  ISETP.GE.AND P6, PT, R211, UR32, PT ;  /* 0x00000020d3007c0c */ /* 0x000fe2000bfc6270 */
[----:B------:R-:W-:Y:S01]  /*5280*/  IMAD.WIDE R166, R231, 0x2, R166 ;  /* 0x00000002e7a67825 */ /* 0x000fe200078e02a6 */
[----:B------:R-:W-:-:S02]  /*5290*/  PRMT R204, RZ, 0x7610, R204 ;  /* 0x00007610ffcc7816 */ /* 0x000fc400000000cc */
[----:B------:R-:W-:Y:S02]  /*52a0*/  PRMT R206, RZ, 0x7610, R206 ;  /* 0x00007610ffce7816 */ /* 0x000fe400000000ce */
[----:B------:R-:W-:Y:S02]  /*52b0*/  PRMT R208, RZ, 0x7610, R208 ;  /* 0x00007610ffd07816 */ /* 0x000fe400000000d0 */
[----:B------:R-:W-:Y:S01]  /*52c0*/  PRMT R212, RZ, 0x7610, R212 ;  /* 0x00007610ffd47816 */ /* 0x000fe200000000d4 */
[----:B------:R-:W5:Y:S01]  /*52d0*/  @!P3 LDG.E.U16 R204, desc[UR20][R156.64] ;  /* 0x000000149cccb981 */ /* 0x000f62000c1e1500 */
[----:B------:R-:W-:Y:S02]  /*52e0*/  PRMT R210, RZ, 0x7610, R210 ;  /* 0x00007610ffd27816 */ /* 0x000fe400000000d2 */
[----:B------:R-:W-:Y:S01]  /*52f0*/  ISETP.GE.AND P3, PT, R217, UR32, PT ;  /* 0x00000020d9007c0c */ /* 0x000fe2000bf66270 */
[----:B------:R-:W5:Y:S01]  /*5300*/  @!P2 LDG.E.U16 R206, desc[UR20][R158.64] ;  /* 0x000000149ecea981 */ /* 0x000f62000c1e1500 */
[----:B------:R-:W-:-:S03]  /*5310*/  ISETP.GE.AND P2, PT, R209, UR32, PT ;  /* 0x00000020d1007c0c */ /* 0x000fc6000bf46270 */
[----:B------:R-:W5:Y:S01]  /*5320*/  @!P4 LDG.E.U16 R208, desc[UR20][R164.64] ;  /* 0x00000014a4d0c981 */ /* 0x000f62000c1e1500 */
[----:B------:R-:W-:-:S03]  /*5330*/  ISETP.GE.AND P4, PT, R207, UR32, PT ;  /* 0x00000020cf007c0c */ /* 0x000fc6000bf86270 */
[----:B------:R-:W5:Y:S01]  /*5340*/  @!P5 LDG.E.U16 R212, desc[UR20][R172.64] ;  /* 0x00000014acd4d981 */ /* 0x000f62000c1e1500 */
[----:B------:R-:W-:-:S03]  /*5350*/  ISETP.GE.AND P5, PT, R205, UR32, PT ;  /* 0x00000020cd007c0c */ /* 0x000fc6000bfa6270 */
[----:B------:R-:W5:Y:S01]  /*5360*/  @!P6 LDG.E.U16 R210, desc[UR20][R166.64] ;  /* 0x00000014a6d2e981 */ /* 0x000f62000c1e1500 */
[----:B------:R-:W-:Y:S02]  /*5370*/  ISETP.GE.AND P6, PT, R15, UR32, PT ;  /* 0x000000200f007c0c */ /* 0x000fe4000bfc6270 */
[----:B------:R-:W-:Y:S01]  /*5380*/  PRMT R216, RZ, 0x7610, R216 ;  /* 0x00007610ffd87816 */ /* 0x000fe200000000d8 */
[C---:B------:R-:W-:Y:S01]  /*5390*/  IMAD.WIDE R174, R231.reuse, 0x2, R174 ;  /* 0x00000002e7ae7825 */ /* 0x040fe200078e02ae */
[----:B------:R-:W-:Y:S02]  /*53a0*/  PRMT R214, RZ, 0x7610, R214 ;  /* 0x00007610ffd67816 */ /* 0x000fe400000000d6 */
[----:B------:R-:W-:Y:S01]  /*53b0*/  PRMT R218, RZ, 0x7610, R218 ;  /* 0x00007610ffda7816 */ /* 0x000fe200000000da */
[C---:B------:R-:W-:Y:S01]  /*53c0*/  IMAD.WIDE R192, R231.reuse, 0x2, R192 ;  /* 0x00000002e7c07825 */ /* 0x040fe200078e02c0 */
[----:B------:R-:W-:Y:S01]  /*53d0*/  PRMT R34, RZ, 0x7610, R34 ;  /* 0x00007610ff227816 */ /* 0x000fe20000000022 */
[----:B------:R-:W5:Y:S01]  /*53e0*/  @!P3 LDG.E.U16 R216, desc[UR20][R180.64] ;  /* 0x00000014b4d8b981 */ /* 0x000f62000c1e1500 */
[----:B------:R-:W-:Y:S01]  /*53f0*/  PRMT R28, RZ, 0x7610, R28 ;  /* 0x00007610ff1c7816 */ /* 0x000fe2000000001c */
[----:B------:R-:W-:-:S02]  /*5400*/  IMAD.WIDE R80, R231, 0x2, R80 ;  /* 0x00000002e7507825 */ /* 0x000fc400078e0250 */
[----:B------:R-:W5:Y:S04]  /*5410*/  @!P2 LDG.E.U16 R214, desc[UR20][R174.64] ;  /* 0x00000014aed6a981 */ /* 0x000f68000c1e1500 */
[----:B------:R-:W5:Y:S04]  /*5420*/  @!P4 LDG.E.U16 R218, desc[UR20][R182.64] ;  /* 0x00000014b6dac981 */ /* 0x000f68000c1e1500 */
[----:B------:R-:W5:Y:S04]  /*5430*/  @!P5 LDG.E.U16 R34, desc[UR20][R192.64] ;  /* 0x00000014c022d981 */ /* 0x000f68000c1e1500 */
[----:B------:R-:W5:Y:S01]  /*5440*/  @!P6 LDG.E.U16 R28, desc[UR20][R80.64] ;  /* 0x00000014501ce981 */ /* 0x000f62000c1e1500 */
[----:B------:R-:W-:Y:S01]  /*5450*/  ISETP.GE.AND P4, PT, R13, UR32, PT ;  /* 0x000000200d007c0c */ /* 0x000fe2000bf86270 */
[----:B------:R-:W-:Y:S01]  /*5460*/  IMAD.WIDE R82, R231, 0x2, R82 ;  /* 0x00000002e7527825 */ /* 0x000fe200078e0252 */
[----:B------:R-:W-:-:S02]  /*5470*/  PRMT R245, RZ, 0x7610, R245 ;  /* 0x00007610fff57816 */ /* 0x000fc400000000f5 */
[----:B------:R-:W-:Y:S02]  /*5480*/  ISETP.GE.AND P3, PT, R73, UR32, PT ;  /* 0x0000002049007c0c */ /* 0x000fe4000bf66270 */
[----:B------:R-:W-:Y:S02]  /*5490*/  ISETP.GE.AND P2, PT, R31, UR32, PT ;  /* 0x000000201f007c0c */ /* 0x000fe4000bf46270 */
[----:B------:R-:W-:-:S05]  /*54a0*/  ISETP.GE.AND P5, PT, R7, UR32, PT ;  /* 0x0000002007007c0c */ /* 0x000fca000bfa6270 */
[----:B------:R-:W5:Y:S01]  /*54b0*/  @!P4 LDG.E.U16 R245, desc[UR20][R82.64] ;  /* 0x0000001452f5c981 */ /* 0x000f62000c1e1500 */
[----:B------:R-:W-:Y:S01]  /*54c0*/  ISETP.GE.AND P4, PT, R29, UR32, PT ;  /* 0x000000201d007c0c */ /* 0x000fe2000bf86270 */
[C---:B------:R-:W-:Y:S01]  /*54d0*/  IMAD.WIDE R154, R231.reuse, 0x2, R154 ;  /* 0x00000002e79a7825 */ /* 0x040fe200078e029a */
[----:B------:R-:W-:Y:S02]  /*54e0*/  PRMT R233, RZ, 0x7610, R233 ;  /* 0x00007610ffe97816 */ /* 0x000fe400000000e9 */
[----:B------:R-:W-:Y:S01]  /*54f0*/  PRMT R249, RZ, 0x7610, R249 ;  /* 0x00007610fff97816 */ /* 0x000fe200000000f9 */
[C---:B------:R-:W-:Y:S01]  /*5500*/  IMAD.WIDE R200, R231.reuse, 0x2, R200 ;  /* 0x00000002e7c87825 */ /* 0x040fe200078e02c8 */
[----:B------:R-:W-:Y:S02]  /*5510*/  PRMT R235, RZ, 0x7610, R235 ;  /* 0x00007610ffeb7816 */ /* 0x000fe400000000eb */
[----:B------:R-:W-:Y:S01]  /*5520*/  PRMT R251, RZ, 0x7610, R251 ;  /* 0x00007610fffb7816 */ /* 0x000fe200000000fb */
[C---:B------:R-:W-:Y:S01]  /*5530*/  IMAD.WIDE R152, R231.reuse, 0x2, R152 ;  /* 0x00000002e7987825 */ /* 0x040fe200078e0298 */
[----:B------:R-:W5:Y:S03]  /*5540*/  @!P3 LDG.E.U16 R233, desc[UR20][R200.64] ;  /* 0x00000014c8e9b981 */ /* 0x000f66000c1e1500 */
[----:B------:R-:W-:Y:S01]  /*5550*/  IMAD.WIDE R202, R231, 0x2, R202 ;  /* 0x00000002e7ca7825 */ /* 0x000fe200078e02ca */
[----:B------:R-:W5:Y:S01]  /*5560*/  @!P5 LDG.E.U16 R235, desc[UR20][R152.64] ;  /* 0x0000001498ebd981 */ /* 0x000f62000c1e1500 */
[----:B------:R-:W-:-:S02]  /*5570*/  ISETP.GE.AND P3, PT, R71, UR32, PT ;  /* 0x0000002047007c0c */ /* 0x000fc4000bf66270 */
[----:B------:R-:W-:Y:S01]  /*5580*/  ISETP.GE.AND P5, PT, R69, UR32, PT ;  /* 0x0000002045007c0c */ /* 0x000fe2000bfa6270 */
[----:B------:R-:W5:Y:S01]  /*5590*/  @!P2 LDG.E.U16 R249, desc[UR20][R202.64] ;  /* 0x00000014caf9a981 */ /* 0x000f62000c1e1500 */
[----:B------:R-:W-:-:S03]  /*55a0*/  ISETP.GE.AND P2, PT, R27, UR32, PT ;  /* 0x000000201b007c0c */ /* 0x000fc6000bf46270 */
        /* <DEDUP_REMOVED lines=15> */
[----:B------:R-:W-:Y:S02]  /*56a0*/  ISETP.GE.AND P2, PT, R23, UR32, PT ;  /* 0x0000002017007c0c */ /* 0x000fe4000bf46270 */
[----:B------:R-:W-:Y:S01]  /*56b0*/  ISETP.GE.AND P5, PT, R35, UR32, PT ;  /* 0x0000002023007c0c */ /* 0x000fe2000bfa6270 */
[----:B------:R-:W5:Y:S01]  /*56c0*/  @!P4 LDG.E.U16 R18, desc[UR20][R170.64] ;  /* 0x00000014aa12c981 */ /* 0x000f62000c1e1500 */
[----:B------:R-:W-:Y:S01]  /*56d0*/  ISETP.GE.AND P4, PT, R21, UR32, PT ;  /* 0x0000002015007c0c */ /* 0x000fe2000bf86270 */
[C---:B------:R-:W-:Y:S01]  /*56e0*/  IMAD.WIDE R194, R231.reuse, 0x2, R194 ;  /* 0x00000002e7c27825 */ /* 0x040fe200078e02c2 */
[----:B------:R-:W-:Y:S02]  /*56f0*/  PRMT R247, RZ, 0x7610, R247 ;  /* 0x00007610fff77816 */ /* 0x000fe400000000f7 */
[----:B------:R-:W-:Y:S01]  /*5700*/  PRMT R241, RZ, 0x7610, R241 ;  /* 0x00007610fff17816 */ /* 0x000fe200000000f1 */
[----:B------:R-:W-:Y:S01]  /*5710*/  IMAD.WIDE R186, R231, 0x2, R186 ;  /* 0x00000002e7ba7825 */ /* 0x000fe200078e02ba */
[----:B------:R-:W-:-:S02]  /*5720*/  PRMT R20, RZ, 0x7610, R20 ;  /* 0x00007610ff147816 */ /* 0x000fc40000000014 */
[----:B------:R-:W-:Y:S01]  /*5730*/  PRMT R243, RZ, 0x7610, R243 ;  /* 0x00007610fff37816 */ /* 0x000fe200000000f3 */
[C---:B------:R-:W-:Y:S01]  /*5740*/  IMAD.WIDE R184, R231.reuse, 0x2, R184 ;  /* 0x00000002e7b87825 */ /* 0x040fe200078e02b8 */
[----:B------:R-:W-:Y:S01]  /*5750*/  PRMT R22, RZ, 0x7610, R22 ;  /* 0x00007610ff167816 */ /* 0x000fe20000000016 */
[----:B------:R-:W5:Y:S02]  /*5760*/  @!P6 LDG.E.U16 R247, desc[UR20][R194.64] ;  /* 0x00000014c2f7e981 */ /* 0x000f64000c1e1500 */
[C---:B------:R-:W-:Y:S02]  /*5770*/  IMAD.WIDE R178, R231.reuse, 0x2, R178 ;  /* 0x00000002e7b27825 */ /* 0x040fe400078e02b2 */
[----:B------:R-:W5:Y:S02]  /*5780*/  @!P5 LDG.E.U16 R243, desc[UR20][R184.64] ;  /* 0x00000014b8f3d981 */ /* 0x000f64000c1e1500 */
[----:B------:R-:W-:Y:S02]  /*5790*/  IMAD.WIDE R176, R231, 0x2, R176 ;  /* 0x00000002e7b07825 */ /* 0x000fe400078e02b0 */
[----:B------:R-:W5:Y:S04]  /*57a0*/  @!P2 LDG.E.U16 R20, desc[UR20][R178.64] ;  /* 0x00000014b214a981 */ /* 0x000f68000c1e1500 */
[----:B------:R-:W5:Y:S04]  /*57b0*/  @!P3 LDG.E.U16 R241, desc[UR20][R176.64] ;  /* 0x00000014b0f1b981 */ /* 0x000f68000c1e1500 */
[----:B------:R-:W5:Y:S01]  /*57c0*/  @!P4 LDG.E.U16 R22, desc[UR20][R186.64] ;  /* 0x00000014ba16c981 */ /* 0x000f62000c1e1500 */
[----:B------:R-:W-:Y:S01]  /*57d0*/  BAR.SYNC.DEFER_BLOCKING 0x0 ;  /* 0x0000000000007b1d */ /* 0x000fe20000010000 */
[----:B------:R-:W-:Y:S01]  /*57e0*/  ISETP.GE.AND P2, PT, R19, UR32, PT ;  /* 0x0000002013007c0c */ /* 0x000fe2000bf46270 */
[----:B------:R-:W-:Y:S01]  /*57f0*/  IMAD.WIDE R138, R75, 0x2, R138 ;  /* 0x000000024b8a7825 */ /* 0x000fe200078e028a */
[----:B------:R-:W-:-:S02]  /*5800*/  PRMT R224, RZ, 0x7610, R224 ;  /* 0x00007610ffe07816 */ /* 0x000fc400000000e0 */
[----:B------:R-:W-:Y:S01]  /*5810*/  PRMT R232, RZ, 0x7610, R232 ;  /* 0x00007610ffe87816 */ /* 0x000fe200000000e8 */
[C---:B------:R-:W-:Y:S01]  /*5820*/  IMAD.WIDE R132, R75.reuse, 0x2, R132 ;  /* 0x000000024b847825 */ /* 0x040fe200078e0284 */
[----:B------:R-:W-:Y:S02]  /*5830*/  PRMT R240, RZ, 0x7610, R240 ;  /* 0x00007610fff07816 */ /* 0x000fe400000000f0 */
[----:B------:R-:W-:Y:S01]  /*5840*/  PRMT R226, RZ, 0x7610, R226 ;  /* 0x00007610ffe27816 */ /* 0x000fe200000000e2 */
[C---:B------:R-:W-:Y:S01]  /*5850*/  IMAD.WIDE R124, R75.reuse, 0x2, R124 ;  /* 0x000000024b7c7825 */ /* 0x040fe200078e027c */
[----:B------:R-:W-:Y:S02]  /*5860*/  PRMT R234, RZ, 0x7610, R234 ;  /* 0x00007610ffea7816 */ /* 0x000fe400000000ea */
[----:B------:R-:W-:Y:S01]  /*5870*/  PRMT R242, RZ, 0x7610, R242 ;  /* 0x00007610fff27816 */ /* 0x000fe200000000f2 */
[----:B------:R-:W-:Y:S01]  /*5880*/  IMAD.WIDE R116, R75, 0x2, R116 ;  /* 0x000000024b747825 */ /* 0x000fe200078e0274 */
[----:B------:R-:W-:-:S02]  /*5890*/  PRMT R220, RZ, 0x7610, R220 ;  /* 0x00007610ffdc7816 */ /* 0x000fc400000000dc */
[----:B------:R-:W-:Y:S01]  /*58a0*/  PRMT R228, RZ, 0x7610, R228 ;  /* 0x00007610ffe47816 */ /* 0x000fe200000000e4 */
[C---:B------:R-:W-:Y:S01]  /*58b0*/  IMAD.WIDE R108, R75.reuse, 0x2, R108 ;  /* 0x000000024b6c7825 */ /* 0x040fe200078e026c */
[----:B------:R-:W-:Y:S02]  /*58c0*/  PRMT R236, RZ, 0x7610, R236 ;  /* 0x00007610ffec7816 */ /* 0x000fe400000000ec */
[----:B------:R-:W-:Y:S01]  /*58d0*/  PRMT R244, RZ, 0x7610, R244 ;  /* 0x00007610fff47816 */ /* 0x000fe200000000f4 */
[C---:B------:R-:W-:Y:S01]  /*58e0*/  IMAD.WIDE R100, R75.reuse, 0x2, R100 ;  /* 0x000000024b647825 */ /* 0x040fe200078e0264 */
[----:B------:R-:W-:Y:S01]  /*58f0*/  PRMT R222, RZ, 0x7610, R222 ;  /* 0x00007610ffde7816 */ /* 0x000fe200000000de */
[----:B------:R-:W5:Y:S02]  /*5900*/  @!P2 LDG.E.U16 R224, desc[UR20][R124.64] ;  /* 0x000000147ce0a981 */ /* 0x000f64000c1e1500 */
[C---:B------:R-:W-:Y:S01]  /*5910*/  IMAD.WIDE R92, R75.reuse, 0x2, R92 ;  /* 0x000000024b5c7825 */ /* 0x040fe200078e025c */
[----:B------:R-:W-:Y:S01]  /*5920*/  PRMT R230, RZ, 0x7610, R230 ;  /* 0x00007610ffe67816 */ /* 0x000fe200000000e6 */
[----:B------:R-:W5:Y:S02]  /*5930*/  @!P2 LDG.E.U16 R232, desc[UR20][R132.64] ;  /* 0x0000001484e8a981 */ /* 0x000f64000c1e1500 */
[C---:B------:R-:W-:Y:S01]  /*5940*/  IMAD.WIDE R84, R75.reuse, 0x2, R84 ;  /* 0x000000024b547825 */ /* 0x040fe200078e0254 */
[----:B------:R-:W-:Y:S01]  /*5950*/  PRMT R238, RZ, 0x7610, R238 ;  /* 0x00007610ffee7816 */ /* 0x000fe200000000ee */
[----:B------:R-:W5:Y:S01]  /*5960*/  @!P2 LDG.E.U16 R240, desc[UR20][R138.64] ;  /* 0x000000148af0a981 */ /* 0x000f62000c1e1500 */
[----:B------:R-:W-:Y:S01]  /*5970*/  PRMT R246, RZ, 0x7610, R246 ;  /* 0x00007610fff67816 */ /* 0x000fe200000000f6 */
[----:B------:R-:W-:-:S04]  /*5980*/  IMAD.WIDE R140, R75, 0x2, R140 ;  /* 0x000000024b8c7825 */ /* 0x000fc800078e028c */
[C---:B------:R-:W-:Y:S01]  /*5990*/  IMAD.WIDE R134, R75.reuse, 0x2, R134 ;  /* 0x000000024b867825 */ /* 0x040fe200078e0286 */
[----:B------:R-:W5:Y:S03]  /*59a0*/  @!P2 LDG.E.U16 R242, desc[UR20][R140.64] ;  /* 0x000000148cf2a981 */ /* 0x000f66000c1e1500 */
[C---:B------:R-:W-:Y:S01]  /*59b0*/  IMAD.WIDE R126, R75.reuse, 0x2, R126 ;  /* 0x000000024b7e7825 */ /* 0x040fe200078e027e */
[----:B------:R-:W5:Y:S03]  /*59c0*/  @!P2 LDG.E.U16 R234, desc[UR20][R134.64] ;  /* 0x0000001486eaa981 */ /* 0x000f66000c1e1500 */
[C---:B------:R-:W-:Y:S01]  /*59d0*/  IMAD.WIDE R118, R75.reuse, 0x2, R118 ;  /* 0x000000024b767825 */ /* 0x040fe200078e0276 */
[----:B------:R-:W5:Y:S03]  /*59e0*/  @!P2 LDG.E.U16 R226, desc[UR20][R126.64] ;  /* 0x000000147ee2a981 */ /* 0x000f66000c1e1500 */
[----:B------:R-:W-:-:S04]  /*59f0*/  IMAD.WIDE R110, R75, 0x2, R110 ;  /* 0x000000024b6e7825 */ /* 0x000fc800078e026e */
[----:B------:R-:W-:-:S04]  /*5a00*/  IMAD.WIDE R102, R75, 0x2, R102 ;  /* 0x000000024b667825 */ /* 0x000fc800078e0266 */
[----:B------:R-:W-:-:S04]  /*5a10*/  IMAD.WIDE R94, R75, 0x2, R94 ;  /* 0x000000024b5e7825 */ /* 0x000fc800078e025e */
[----:B------:R-:W-:-:S04]  /*5a20*/  IMAD.WIDE R86, R75, 0x2, R86 ;  /* 0x000000024b567825 */ /* 0x000fc800078e0256 */
[----:B------:R-:W-:-:S04]  /*5a30*/  IMAD.WIDE R142, R75, 0x2, R142 ;  /* 0x000000024b8e7825 */ /* 0x000fc800078e028e */
[C---:B------:R-:W-:Y:S01]  /*5a40*/  IMAD.WIDE R136, R75.reuse, 0x2, R136 ;  /* 0x000000024b887825 */ /* 0x040fe200078e0288 */
[----:B------:R-:W5:Y:S03]  /*5a50*/  @!P2 LDG.E.U16 R244, desc[UR20][R142.64] ;  /* 0x000000148ef4a981 */ /* 0x000f66000c1e1500 */
        /* <DEDUP_REMOVED lines=17> */
[----:B--2---:R0:W-:Y:S04]  /*5b70*/  STS.U16 [R12+UR9+0x4000], R24 ;  /* 0x004000180c007988 */ /* 0x0041e80008000409 */
[----:B---3--:R1:W-:Y:S01]  /*5b80*/  STS.U16 [R12+UR9+0x4400], R30 ;  /* 0x0044001e0c007988 */ /* 0x0083e20008000409 */
[----:B------:R-:W-:Y:S01]  /*5b90*/  IMAD.WIDE R98, R75, 0x2, R98 ;  /* 0x000000024b627825 */ /* 0x000fe200078e0262 */
[----:B0-----:R-:W-:-:S03]  /*5ba0*/  PRMT R24, RZ, 0x7610, R24 ;  /* 0x00007610ff187816 */ /* 0x001fc60000000018 */
[----:B------:R-:W-:Y:S01]  /*5bb0*/  IMAD.WIDE R90, R75, 0x2, R90 ;  /* 0x000000024b5a7825 */ /* 0x000fe200078e025a */
[----:B-1----:R-:W-:-:S03]  /*5bc0*/  PRMT R30, RZ, 0x7610, R30 ;  /* 0x00007610ff1e7816 */ /* 0x002fc6000000001e */
[----:B------:R-:W-:Y:S01]  /*5bd0*/  IMAD.WIDE R146, R75, 0x2, R146 ;  /* 0x000000024b927825 */ /* 0x000fe200078e0292 */
[----:B------:R-:W2:Y:S04]  /*5be0*/  @!P2 LDG.E.U16 R24, desc[UR20][R84.64] ;  /* 0x000000145418a981 */ /* 0x000ea8000c1e1500 */
[----:B------:R-:W3:Y:S04]  /*5bf0*/  @!P2 LDG.E.U16 R30, desc[UR20][R90.64] ;  /* 0x000000145a1ea981 */ /* 0x000ee8000c1e1500 */
[----:B----4-:R0:W-:Y:S04]  /*5c00*/  STS.U16 [R12+UR9+0x4800], R68 ;  /* 0x004800440c007988 */ /* 0x0101e80008000409 */
[----:B------:R-:W4:Y:S04]  /*5c10*/  @!P2 LDG.E.U16 R246, desc[UR20][R146.64] ;  /* 0x0000001492f6a981 */ /* 0x000f28000c1e1500 */
[----:B-----5:R1:W-:Y:S01]  /*5c20*/  STS.U16 [R12+UR9+0x4c00], R72 ;  /* 0x004c00480c007988 */ /* 0x0203e20008000409 */
[----:B0-----:R-:W-:-:S06]  /*5c30*/  PRMT R68, RZ, 0x7610, R68 ;  /* 0x00007610ff447816 */ /* 0x001fcc0000000044 */
[----:B------:R-:W5:Y:S04]  /*5c40*/  @!P2 LDG.E.U16 R68, desc[UR20][R96.64] ;  /* 0x000000146044a981 */ /* 0x000f68000c1e1500 */
[----:B------:R0:W-:Y:S01]  /*5c50*/  STS.U16 [R12+UR9+0x5000], R204 ;  /* 0x005000cc0c007988 */ /* 0x0001e20008000409 */
[----:B-1----:R-:W-:-:S03]  /*5c60*/  PRMT R72, RZ, 0x7610, R72 ;  /* 0x00007610ff487816 */ /* 0x002fc60000000048 */
[----:B------:R1:W-:Y:S04]  /*5c70*/  STS.U16 [R12+UR9+0x5400], R208 ;  /* 0x005400d00c007988 */ /* 0x0003e80008000409 */
[----:B------:R1:W-:Y:S01]  /*5c80*/  STS.U16 [R12+UR9+0x5800], R212 ;  /* 0x005800d40c007988 */ /* 0x0003e20008000409 */
[----:B0-----:R-:W-:-:S03]  /*5c90*/  PRMT R204, RZ, 0x7610, R204 ;  /* 0x00007610ffcc7816 */ /* 0x001fc600000000cc */
[----:B------:R-:W3:Y:S01]  /*5ca0*/  @!P2 LDG.E.U16 R72, desc[UR20][R100.64] ;  /* 0x000000146448a981 */ /* 0x000ee2000c1e1500 */
[----:B-1----:R-:W-:-:S03]  /*5cb0*/  PRMT R208, RZ, 0x7610, R208 ;  /* 0x00007610ffd07816 */ /* 0x002fc600000000d0 */
[----:B------:R-:W4:Y:S01]  /*5cc0*/  @!P2 LDG.E.U16 R204, desc[UR20][R104.64] ;  /* 0x0000001468cca981 */ /* 0x000f22000c1e1500 */
[----:B------:R-:W-:-:S03]  /*5cd0*/  PRMT R212, RZ, 0x7610, R212 ;  /* 0x00007610ffd47816 */ /* 0x000fc600000000d4 */
[----:B------:R-:W4:Y:S04]  /*5ce0*/  @!P2 LDG.E.U16 R208, desc[UR20][R108.64] ;  /* 0x000000146cd0a981 */ /* 0x000f28000c1e1500 */
[----:B------:R0:W-:Y:S04]  /*5cf0*/  STS.U16 [R12+UR9+0x5c00], R216 ;  /* 0x005c00d80c007988 */ /* 0x0001e80008000409 */
[----:B------:R1:W-:Y:S04]  /*5d00*/  STS.U16 [R10+UR9+0x4100], R26 ;  /* 0x0041001a0a007988 */ /* 0x0003e80008000409 */
[----:B------:R1:W-:Y:S01]  /*5d10*/  STS.U16 [R10+UR9+0x4500], R32 ;  /* 0x004500200a007988 */ /* 0x0003e20008000409 */
[----:B0-----:R-:W-:-:S03]  /*5d20*/  PRMT R216, RZ, 0x7610, R216 ;  /* 0x00007610ffd87816 */ /* 0x001fc600000000d8 */
[----:B------:R-:W-:Y:S01]  /*5d30*/  STS.U16 [R10+UR9+0x4900], R70 ;  /* 0x004900460a007988 */ /* 0x000fe20008000409 */
[----:B-1----:R-:W-:-:S03]  /*5d40*/  PRMT R26, RZ, 0x7610, R26 ;  /* 0x00007610ff1a7816 */ /* 0x002fc6000000001a */
[----:B------:R0:W-:Y:S01]  /*5d50*/  STS.U16 [R10+UR9+0x4d00], R74 ;  /* 0x004d004a0a007988 */ /* 0x0001e20008000409 */
[----:B------:R-:W-:-:S03]  /*5d60*/  PRMT R32, RZ, 0x7610, R32 ;  /* 0x00007610ff207816 */ /* 0x000fc60000000020 */
[----:B------:R-:W-:Y:S04]  /*5d70*/  STS.U16 [R10+UR9+0x5100], R206 ;  /* 0x005100ce0a007988 */ /* 0x000fe80008000409 */
[----:B------:R1:W-:Y:S01]  /*5d80*/  STS.U16 [R10+UR9+0x5500], R210 ;  /* 0x005500d20a007988 */ /* 0x0003e20008000409 */
[----:B0-----:R-:W-:-:S03]  /*5d90*/  PRMT R74, RZ, 0x7610, R74 ;  /* 0x00007610ff4a7816 */ /* 0x001fc6000000004a */
[----:B------:R-:W-:Y:S04]  /*5da0*/  STS.U16 [R10+UR9+0x5900], R214 ;  /* 0x005900d60a007988 */ /* 0x000fe80008000409 */
[----:B------:R0:W-:Y:S01]  /*5db0*/  STS.U16 [R10+UR9+0x5d00], R218 ;  /* 0x005d00da0a007988 */ /* 0x0001e20008000409 */
[----:B-1----:R-:W-:-:S03]  /*5dc0*/  PRMT R210, RZ, 0x7610, R210 ;  /* 0x00007610ffd27816 */ /* 0x002fc600000000d2 */
[----:B------:R1:W-:Y:S01]  /*5dd0*/  STS.U16 [R8+UR9+0x4600], R34 ;  /* 0x0046002208007988 */ /* 0x0003e20008000409 */
[----:B------:R-:W-:-:S03]  /*5de0*/  PRMT R70, RZ, 0x7610, R70 ;  /* 0x00007610ff467816 */ /* 0x000fc60000000046 */
[----:B------:R1:W-:Y:S01]  /*5df0*/  STS.U16 [R8+UR9+0x4200], R28 ;  /* 0x0042001c08007988 */ /* 0x0003e20008000409 */
[----:B0-----:R-:W-:Y:S02]  /*5e00*/  PRMT R218, RZ, 0x7610, R218 ;  /* 0x00007610ffda7816 */ /* 0x001fe400000000da */
[----:B------:R-:W-:Y:S01]  /*5e10*/  PRMT R206, RZ, 0x7610, R206 ;  /* 0x00007610ffce7816 */ /* 0x000fe200000000ce */
[----:B------:R-:W5:Y:S01]  /*5e20*/  @!P2 LDG.E.U16 R32, desc[UR20][R92.64] ;  /* 0x000000145c20a981 */ /* 0x000f62000c1e1500 */
[----:B-1----:R-:W-:Y:S02]  /*5e30*/  PRMT R34, RZ, 0x7610, R34 ;  /* 0x00007610ff227816 */ /* 0x002fe40000000022 */
[----:B------:R-:W-:Y:S01]  /*5e40*/  PRMT R214, RZ, 0x7610, R214 ;  /* 0x00007610ffd67816 */ /* 0x000fe200000000d6 */
[----:B------:R-:W5:Y:S01]  /*5e50*/  @!P2 LDG.E.U16 R216, desc[UR20][R116.64] ;  /* 0x0000001474d8a981 */ /* 0x000f62000c1e1500 */
[----:B------:R-:W-:-:S03]  /*5e60*/  PRMT R28, RZ, 0x7610, R28 ;  /* 0x00007610ff1c7816 */ /* 0x000fc6000000001c */
[----:B------:R-:W5:Y:S04]  /*5e70*/  @!P2 LDG.E.U16 R26, desc[UR20][R86.64] ;  /* 0x00000014561aa981 */ /* 0x000f68000c1e1500 */
        /* <DEDUP_REMOVED lines=26> */
[----:B------:R-:W-:-:S04]  /*6020*/  ULEA UR11, UR5, UR9, 0x3 ;  /* 0x00000009050b7291 */ /* 0x000fc8000f8e18ff */
[----:B------:R-:W-:Y:S01]  /*6030*/  UIADD3 UR11, UPT, UPT, UR11, 0x8000, URZ ;  /* 0x000080000b0b7890 */ /* 0x000fe2000fffe0ff */
[----:B--2---:R0:W-:Y:S04]  /*6040*/  STS.U16 [R12+UR9+0x6000], R24 ;  /* 0x006000180c007988 */ /* 0x0041e80008000409 */
[----:B---3--:R0:W-:Y:S04]  /*6050*/  STS.U16 [R12+UR9+0x6800], R72 ;  /* 0x006800480c007988 */ /* 0x0081e80008000409 */
[----:B----4-:R0:W-:Y:S04]  /*6060*/  STS.U16 [R12+UR9+0x6c00], R208 ;  /* 0x006c00d00c007988 */ /* 0x0101e80008000409 */
[----:B-----5:R0:W-:Y:S04]  /*6070*/  STS.U16 [R12+UR9+0x6400], R32 ;  /* 0x006400200c007988 */ /* 0x0201e80008000409 */
        /* <DEDUP_REMOVED lines=25> */
[----:B------:R1:W-:Y:S06]  /*6210*/  MEMBAR.ALL.CTA ;  /* 0x0000000000007992 */ /* 0x0003ec0000008000 */
[----:B-1----:R-:W1:Y:S02]  /*6220*/  FENCE.VIEW.ASYNC.S ;  /* 0x00000000000073c6 */ /* 0x002e640000000000 */
[----:B-1----:R-:W-:Y:S06]  /*6230*/  BAR.SYNC.DEFER_BLOCKING 0x0 ;  /* 0x0000000000007b1d */ /* 0x002fec0000010000 */
[----:B------:R-:W-:Y:S05]  /*6240*/  @P0 BRA `(.L_x_9) ;  /* 0x00000000004c0947 */ /* 0x000fea0003800000 */
[----:B------:R-:W-:Y:S01]  /*6250*/  UMOV UR13, 0x40004040 ;  /* 0x40004040000d7882 */ /* 0x000fe20000000000 */
        /* <DEDUP_REMOVED lines=9> */
[----:B------:R1:W-:Y:S01]  /*62f0*/  UTCHMMA gdesc[UR12], gdesc[UR14], tmem[UR8], tmem[UR16], idesc[UR17], UPT ;  /* 0x00ff100e0c0075ea */ /* 0x0003e2000b800008 */
        /* <DEDUP_REMOVED lines=8> */
.L_x_9:
[----:B------:R-:W-:Y:S01]  /*6380*/  UIADD3 UR5, UPT, UPT, UR5, 0x1, URZ ;  /* 0x0000000105057890 */ /* 0x000fe2000fffe0ff */
[----:B------:R-:W-:Y:S01]  /*6390*/  VIADD R14, R14, 0xffffffff ;  /* 0xffffffff0e0e7836 */ /* 0x000fe20000000000 */
[----:B------:R-:W-:Y:S02]  /*63a0*/  UIADD3 UR32, UPT, UPT, UR32, -0x40, URZ ;  /* 0xffffffc020207890 */ /* 0x000fe4000fffe0ff */
[----:B------:R-:W-:Y:S02]  /*63b0*/  UISETP.GT.AND UP1, UPT, UR5, 0x1, UPT ;  /* 0x000000010500788c */ /* 0x000fe4000bf24270 */
[----:B------:R-:W-:Y:S02]  /*63c0*/  ISETP.NE.U32.AND P2, PT, R14, RZ, PT ;  /* 0x000000ff0e00720c */ /* 0x000fe40003f45070 */
[----:B-1----:R-:W-:Y:S02]  /*63d0*/  USEL UR6, URZ, 0x1, !UP1 ;  /* 0x00000001ff067887 */ /* 0x002fe4000c800000 */
[----:B------:R-:W-:-:S02]  /*63e0*/  USEL UR5, UR5, URZ, !UP1 ;  /* 0x000000ff05057287 */ /* 0x000fc4000c800000 */
[----:B------:R-:W-:-:S03]  /*63f0*/  ULOP3.LUT UR7, UR4, UR6, URZ, 0x3c, !UPT ;  /* 0x0000000604077292 */ /* 0x000fc6000f8e3cff */
[----:B------:R-:W-:-:S04]  /*6400*/  UMOV UR6, UR4 ;  /* 0x0000000400067c82 */ /* 0x000fc80008000000 */
[----:B------:R-:W-:Y:S01]  /*6410*/  UMOV UR4, UR7 ;  /* 0x0000000700047c82 */ /* 0x000fe20008000000 */
[----:B------:R-:W-:Y:S05]  /*6420*/  @P2 BRA `(.L_x_10) ;  /* 0xffffffe800d82947 */ /* 0x000fea000383ffff */
.L_x_7:
[----:B------:R-:W-:-:S13]  /*6430*/  ISETP.GE.AND P0, PT, R4, 0x40, PT ;  /* 0x000000400400780c */ /* 0x000fda0003f06270 */
[----:B------:R-:W-:Y:S05]  /*6440*/  @!P0 BRA `(.L_x_11) ;  /* 0x0000000000108947 */ /* 0x000fea0003800000 */
[----:B------:R-:W-:-:S06]  /*6450*/  USHF.L.U32 UR6, UR6, 0x1f, URZ ;  /* 0x0000001f06067899 */ /* 0x000fcc00080006ff */
[----:B------:R-:W-:-:S04]  /*6460*/  IMAD.U32 R4, RZ, RZ, UR6 ;  /* 0x00000006ff047e24 */ /* 0x000fc8000f8e00ff */
[----:B------:R-:W1:Y:S02]  /*6470*/  SYNCS.PHASECHK.TRANS64.TRYWAIT P0, [UR11], R4 ;  /* 0x00000004ff0075a7 */ /* 0x000e64000800110b */
[----:B-1----:R-:W-:Y:S05]  /*6480*/  @!P0 BRA `(.L_x_12) ;  /* 0x0000001000448947 */ /* 0x002fea0003800000 */
.L_x_11:
[----:B------:R-:W-:Y:S01]  /*6490*/  BAR.SYNC.DEFER_BLOCKING 0x0 ;  /* 0x0000000000007b1d */ /* 0x000fe20000010000 */
[C---:B------:R-:W-:Y:S02]  /*64a0*/  IMAD.SHL.U32 R69, R66.reuse, 0x80, RZ ;  /* 0x0000008042457824 */ /* 0x040fe400078e00ff */
[C---:B------:R-:W-:Y:S02]  /*64b0*/  IMAD.SHL.U32 R67, R66.reuse, 0x10, RZ ;  /* 0x0000001042437824 */ /* 0x040fe400078e00ff */
[----:B0-----:R-:W-:Y:S01]  /*64c0*/  IMAD.SHL.U32 R68, R66, 0x8, RZ ;  /* 0x0000000842447824 */ /* 0x001fe200078e00ff */
[----:B------:R-:W-:Y:S01]  /*64d0*/  LOP3.LUT R69, R69, 0x800, RZ, 0xc0, !PT ;  /* 0x0000080045457812 */ /* 0x000fe200078ec0ff */
[----:B------:R-:W0:Y:S01]  /*64e0*/  LDCU.128 UR12, c[0x0][0x390] ;  /* 0x00007200ff0c77ac */ /* 0x000e220008000c00 */
[----:B------:R-:W-:Y:S02]  /*64f0*/  LOP3.LUT R66, R67, 0xf0, RZ, 0xc0, !PT ;  /* 0x000000f043427812 */ /* 0x000fe400078ec0ff */
[----:B------:R-:W-:Y:S01]  /*6500*/  LOP3.LUT R68, R68, 0x300, RZ, 0xc0, !PT ;  /* 0x0000030044447812 */ /* 0x000fe200078ec0ff */
[----:B------:R-:W1:Y:S01]  /*6510*/  LDCU UR4, c[0x0][0x3b4] ;  /* 0x00007680ff0477ac */ /* 0x000e620008000800 */
[----:B------:R-:W-:-:S02]  /*6520*/  IADD3 R69, PT, PT, R66, UR9, R69 ;  /* 0x0000000942457c10 */ /* 0x000fc4000fffe045 */
[----:B------:R-:W-:Y:S01]  /*6530*/  LOP3.LUT R67, R67, 0x7f0, RZ, 0xc0, !PT ;  /* 0x000007f043437812 */ /* 0x000fe200078ec0ff */
[----:B------:R-:W2:Y:S02]  /*6540*/  LDCU UR5, c[0x0][0x3b8] ;  /* 0x00007700ff0577ac */ /* 0x000ea40008000800 */
[----:B------:R-:W-:Y:S01]  /*6550*/  IMAD.IADD R66, R68, 0x1, R69 ;  /* 0x0000000144427824 */ /* 0x000fe200078e0245 */
[----:B------:R-:W3:Y:S02]  /*6560*/  @!P1 SYNCS.CCTL.IV [UR9+0x8000] ;  /* 0x00800000ff0099b1 */ /* 0x000ee40008000009 */
[----:B---3--:R-:W-:Y:S01]  /*6570*/  BAR.SYNC.DEFER_BLOCKING 0x0 ;  /* 0x0000000000007b1d */ /* 0x008fe20000010000 */
[C---:B0-----:R-:W-:Y:S01]  /*6580*/  ISETP.GE.AND P0, PT, R38.reuse, UR14, PT ;  /* 0x0000000e26007c0c */ /* 0x041fe2000bf06270 */
[----:B-1----:R-:W-:-:S03]  /*6590*/  IMAD R38, R38, UR4, RZ ;  /* 0x0000000426267c24 */ /* 0x002fc6000f8e02ff */
[----:B------:R-:W-:Y:S02]  /*65a0*/  ISETP.LT.AND P2, PT, R65, UR15, !P0 ;  /* 0x0000000f41007c0c */ /* 0x000fe4000c741270 */
[----:B------:R-:W-:Y:S01]  /*65b0*/  ISETP.LT.AND P4, PT, R63, UR15, !P0 ;  /* 0x0000000f3f007c0c */ /* 0x000fe2000c781270 */
[----:B------:R-:W-:Y:S01]  /*65c0*/  LDTM.16dp32bit_t0_t15.x32 R4, tmem[UR10] ;  /* 0x0000000a000479ee */ /* 0x000fe20008a80000 */
[----:B------:R-:W0:Y:S01]  /*65d0*/  LDTM.16dp32bit_t16_t31.x32 R4, tmem[UR10+0x20] ;  /* 0x0000200a000479ee */ /* 0x000e220008aa0000 */
[----:B--2---:R-:W-:Y:S01]  /*65e0*/  IMAD R65, R65, UR5, RZ ;  /* 0x0000000541417c24 */ /* 0x004fe2000f8e02ff */
[C---:B------:R-:W-:Y:S01]  /*65f0*/  ISETP.LT.AND P3, PT, R62.reuse, UR15, !P0 ;  /* 0x0000000f3e007c0c */ /* 0x040fe2000c761270 */
[----:B------:R-:W-:Y:S02]  /*6600*/  IMAD R63, R63, UR5, RZ ;  /* 0x000000053f3f7c24 */ /* 0x000fe4000f8e02ff */
[----:B------:R-:W-:Y:S01]  /*6610*/  IMAD R62, R62, UR5, RZ ;  /* 0x000000053e3e7c24 */ /* 0x000fe2000f8e02ff */
[----:B------:R-:W1:Y:S01]  /*6620*/  @!P1 SYNCS.CCTL.IV [UR9+0x8008] ;  /* 0x00800800ff0099b1 */ /* 0x000e620008000009 */
[----:B------:R-:W-:Y:S01]  /*6630*/  NOP ;  /* 0x0000000000007918 */ /* 0x000fe20000000000 */
[----:B0-----:R-:W-:-:S02]  /*6640*/  F2FP.F16.F32.PACK_AB R4, R6, R4 ;  /* 0x000000040604723e */ /* 0x001fc400000000ff */
[----:B------:R-:W-:Y:S02]  /*6650*/  F2FP.F16.F32.PACK_AB R68, R7, R5 ;  /* 0x000000050744723e */ /* 0x000fe400000000ff */
[----:B------:R-:W-:Y:S02]  /*6660*/  F2FP.F16.F32.PACK_AB R5, R10, R8 ;  /* 0x000000080a05723e */ /* 0x000fe400000000ff */
[----:B------:R-:W-:Y:S02]  /*6670*/  F2FP.F16.F32.PACK_AB R69, R11, R9 ;  /* 0x000000090b45723e */ /* 0x000fe400000000ff */
[----:B------:R-:W-:Y:S02]  /*6680*/  F2FP.F16.F32.PACK_AB R6, R14, R12 ;  /* 0x0000000c0e06723e */ /* 0x000fe400000000ff */
[----:B------:R-:W-:Y:S02]  /*6690*/  F2FP.F16.F32.PACK_AB R70, R15, R13 ;  /* 0x0000000d0f46723e */ /* 0x000fe400000000ff */
[----:B------:R-:W-:-:S02]  /*66a0*/  F2FP.F16.F32.PACK_AB R7, R18, R16 ;  /* 0x000000101207723e */ /* 0x000fc400000000ff */
[----:B------:R-:W-:Y:S02]  /*66b0*/  F2FP.F16.F32.PACK_AB R71, R19, R17 ;  /* 0x000000111347723e */ /* 0x000fe400000000ff */
[----:B------:R-:W-:Y:S01]  /*66c0*/  F2FP.F16.F32.PACK_AB R20, R22, R20 ;  /* 0x000000141614723e */ /* 0x000fe200000000ff */
[----:B-1----:R-:W-:Y:S01]  /*66d0*/  STS.128 [R66], R4 ;  /* 0x0000000442007388 */ /* 0x002fe20000000c00 */
[----:B------:R-:W-:Y:S02]  /*66e0*/  F2FP.F16.F32.PACK_AB R72, R23, R21 ;  /* 0x000000151748723e */ /* 0x000fe400000000ff */
[----:B------:R-:W-:Y:S01]  /*66f0*/  F2FP.F16.F32.PACK_AB R21, R26, R24 ;  /* 0x000000181a15723e */ /* 0x000fe200000000ff */
[----:B------:R0:W-:Y:S01]  /*6700*/  STS.128 [R66+0x400], R68 ;  /* 0x0004004442007388 */ /* 0x0001e20000000c00 */
[----:B------:R-:W-:Y:S02]  /*6710*/  F2FP.F16.F32.PACK_AB R73, R27, R25 ;  /* 0x000000191b49723e */ /* 0x000fe400000000ff */
[----:B------:R-:W-:Y:S01]  /*6720*/  F2FP.F16.F32.PACK_AB R22, R30, R28 ;  /* 0x0000001c1e16723e */ /* 0x000fe200000000ff */
[----:B------:R-:W-:Y:S01]  /*6730*/  BAR.SYNC.DEFER_BLOCKING 0x0 ;  /* 0x0000000000007b1d */ /* 0x000fe20000010000 */
[----:B------:R-:W-:-:S02]  /*6740*/  F2FP.F16.F32.PACK_AB R74, R31, R29 ;  /* 0x0000001d1f4a723e */ /* 0x000fc400000000ff */
[----:B------:R-:W-:Y:S02]  /*6750*/  F2FP.F16.F32.PACK_AB R23, R34, R32 ;  /* 0x000000202217723e */ /* 0x000fe400000000ff */
[----:B------:R-:W-:Y:S02]  /*6760*/  F2FP.F16.F32.PACK_AB R75, R35, R33 ;  /* 0x00000021234b723e */ /* 0x000fe400000000ff */
[----:B0-----:R-:W-:-:S04]  /*6770*/  LEA R68, P1, R38, UR12, 0x1 ;  /* 0x0000000c26447c11 */ /* 0x001fc8000f8208ff */
[----:B------:R-:W-:Y:S02]  /*6780*/  LEA.HI.X.SX32 R38, R38, UR13, 0x1, P1 ;  /* 0x0000000d26267c11 */ /* 0x000fe400088f0eff */
[-C--:B------:R-:W-:Y:S02]  /*6790*/  LEA R12, P1, R65, R68.reuse, 0x1 ;  /* 0x00000044410c7211 */ /* 0x080fe400078208ff */
[----:B------:R-:W-:Y:S02]  /*67a0*/  LEA R18, P5, R63, R68, 0x1 ;  /* 0x000000443f127211 */ /* 0x000fe400078a08ff */
[----:B------:R-:W-:Y:S01]  /*67b0*/  LEA.HI.X.SX32 R13, R65, R38, 0x1, P1 ;  /* 0x00000026410d7211 */ /* 0x000fe200008f0eff */
[----:B------:R-:W0:Y:S01]  /*67c0*/  LDS.128 R8, [R67+UR9] ;  /* 0x0000000943087984 */ /* 0x000e220008000c00 */
[C---:B------:R-:W-:Y:S01]  /*67d0*/  ISETP.LT.AND P1, PT, R64.reuse, UR15, !P0 ;  /* 0x0000000f40007c0c */ /* 0x040fe2000c721270 */
[----:B------:R-:W-:Y:S02]  /*67e0*/  IMAD R64, R64, UR5, RZ ;  /* 0x0000000540407c24 */ /* 0x000fe4000f8e02ff */
[----:B------:R-:W-:Y:S01]  /*67f0*/  LDS.128 R4, [R67+UR9+0x800] ;  /* 0x0008000943047984 */ /* 0x000fe20008000c00 */
[----:B------:R-:W-:Y:S06]  /*6800*/  BAR.SYNC.DEFER_BLOCKING 0x0 ;  /* 0x0000000000007b1d */ /* 0x000fec0000010000 */
[----:B------:R1:W-:Y:S04]  /*6810*/  STS.128 [R66], R20 ;  /* 0x0000001442007388 */ /* 0x0003e80000000c00 */
[----:B------:R-:W-:Y:S01]  /*6820*/  STS.128 [R66+0x400], R72 ;  /* 0x0004004842007388 */ /* 0x000fe20000000c00 */
[----:B------:R-:W-:Y:S01]  /*6830*/  BAR.SYNC.DEFER_BLOCKING 0x0 ;  /* 0x0000000000007b1d */ /* 0x000fe20000010000 */
[----:B0-----:R-:W-:-:S05]  /*6840*/  PRMT R19, R8, 0x7632, R19 ;  /* 0x0000763208137816 */ /* 0x001fca0000000013 */
[----:B------:R-:W-:Y:S01]  /*6850*/  @P2 STG.E.U16 desc[UR20][R12.64], R8 ;  /* 0x000000080c002986 */ /* 0x000fe2000c101514 */
[----:B------:R-:W-:-:S03]  /*6860*/  LEA R16, P2, R64, R68, 0x1 ;  /* 0x0000004440107211 */ /* 0x000fc600078408ff */
[----:B------:R-:W0:Y:S01]  /*6870*/  LDS.128 R12, [R67+UR9] ;  /* 0x00000009430c7984 */ /* 0x000e220008000c00 */
[----:B------:R-:W-:Y:S02]  /*6880*/  LEA.HI.X.SX32 R17, R64, R38, 0x1, P2 ;  /* 0x0000002640117211 */ /* 0x000fe400010f0eff */
[C---:B------:R-:W-:Y:S01]  /*6890*/  ISETP.LT.AND P2, PT, R61.reuse, UR15, !P0 ;  /* 0x0000000f3d007c0c */ /* 0x040fe2000c741270 */
[----:B------:R-:W-:Y:S01]  /*68a0*/  IMAD R61, R61, UR5, RZ ;  /* 0x000000053d3d7c24 */ /* 0x000fe2000f8e02ff */
[----:B------:R-:W2:Y:S04]  /*68b0*/  LDS.128 R64, [R67+UR9+0x800] ;  /* 0x0008000943407984 */ /* 0x000ea80008000c00 */
[----:B------:R3:W-:Y:S01]  /*68c0*/  @P1 STG.E.U16 desc[UR20][R16.64], R19 ;  /* 0x0000001310001986 */ /* 0x0007e2000c101514 */
[----:B-1----:R-:W-:-:S04]  /*68d0*/  LEA R20, P1, R62, R68, 0x1 ;  /* 0x000000443e147211 */ /* 0x002fc800078208ff */
[-C--:B------:R-:W-:Y:S02]  /*68e0*/  LEA.HI.X.SX32 R21, R62, R38.reuse, 0x1, P1 ;  /* 0x000000263e157211 */ /* 0x080fe400008f0eff */
[----:B---3--:R-:W-:Y:S02]  /*68f0*/  LEA.HI.X.SX32 R19, R63, R38, 0x1, P5 ;  /* 0x000000263f137211 */ /* 0x008fe400028f0eff */
[----:B------:R-:W-:Y:S02]  /*6900*/  PRMT R17, R9, 0x7632, R17 ;  /* 0x0000763209117816 */ /* 0x000fe40000000011 */
[C---:B------:R-:W-:Y:S01]  /*6910*/  LEA R22, P5, R61.reuse, R68, 0x1 ;  /* 0x000000443d167211 */ /* 0x040fe200078a08ff */
[----:B------:R1:W-:Y:S01]  /*6920*/  @P4 STG.E.U16 desc[UR20][R18.64], R9 ;  /* 0x0000000912004986 */ /* 0x0003e2000c101514 */
[C---:B------:R-:W-:Y:S01]  /*6930*/  ISETP.LT.AND P4, PT, R58.reuse, UR15, !P0 ;  /* 0x0000000f3a007c0c */ /* 0x040fe2000c781270 */
[----:B------:R-:W-:Y:S01]  /*6940*/  IMAD R58, R58, UR5, RZ ;  /* 0x000000053a3a7c24 */ /* 0x000fe2000f8e02ff */
[----:B------:R-:W-:Y:S01]  /*6950*/  LEA.HI.X.SX32 R23, R61, R38, 0x1, P5 ;  /* 0x000000263d177211 */ /* 0x000fe200028f0eff */
[----:B------:R3:W-:Y:S01]  /*6960*/  @P3 STG.E.U16 desc[UR20][R20.64], R17 ;  /* 0x0000001114003986 */ /* 0x0007e2000c101514 */
[C---:B------:R-:W-:Y:S01]  /*6970*/  ISETP.LT.AND P3, PT, R60.reuse, UR15, !P0 ;  /* 0x0000000f3c007c0c */ /* 0x040fe2000c761270 */
[----:B------:R-:W-:-:S02]  /*6980*/  IMAD R60, R60, UR5, RZ ;  /* 0x000000053c3c7c24 */ /* 0x000fc4000f8e02ff */
[----:B------:R4:W-:Y:S01]  /*6990*/  @P2 STG.E.U16 desc[UR20][R22.64], R10 ;  /* 0x0000000a16002986 */ /* 0x0009e2000c101514 */
[C---:B------:R-:W-:Y:S01]  /*69a0*/  ISETP.LT.AND P2, PT, R59.reuse, UR15, !P0 ;  /* 0x0000000f3b007c0c */ /* 0x040fe2000c741270 */
[----:B------:R-:W-:Y:S01]  /*69b0*/  IMAD R59, R59, UR5, RZ ;  /* 0x000000053b3b7c24 */ /* 0x000fe2000f8e02ff */
[-C--:B------:R-:W-:Y:S02]  /*69c0*/  LEA R16, P1, R60, R68.reuse, 0x1 ;  /* 0x000000443c107211 */ /* 0x080fe400078208ff */
[----:B-1----:R-:W-:Y:S02]  /*69d0*/  PRMT R19, R10, 0x7632, R19 ;  /* 0x000076320a137816 */ /* 0x002fe40000000013 */
[----:B------:R-:W-:Y:S02]  /*69e0*/  LEA R8, P5, R59, R68, 0x1 ;  /* 0x000000443b087211 */ /* 0x000fe400078a08ff */
[----:B---3--:R-:W-:Y:S02]  /*69f0*/  LEA.HI.X.SX32 R17, R60, R38, 0x1, P1 ;  /* 0x000000263c117211 */ /* 0x008fe400008f0eff */
[C---:B------:R-:W-:Y:S01]  /*6a00*/  ISETP.LT.AND P1, PT, R57.reuse, UR15, !P0 ;  /* 0x0000000f39007c0c */ /* 0x040fe2000c721270 */
[----:B------:R-:W-:Y:S01]  /*6a10*/  IMAD R57, R57, UR5, RZ ;  /* 0x0000000539397c24 */ /* 0x000fe2000f8e02ff */
[----:B------:R-:W-:Y:S01]  /*6a20*/  LEA R18, P6, R58, R68, 0x1 ;  /* 0x000000443a127211 */ /* 0x000fe200078c08ff */
[----:B------:R1:W-:Y:S01]  /*6a30*/  @P3 STG.E.U16 desc[UR20][R16.64], R19 ;  /* 0x0000001310003986 */ /* 0x0003e2000c101514 */
[----:B------:R-:W-:-:S02]  /*6a40*/  LEA.HI.X.SX32 R9, R59, R38, 0x1, P5 ;  /* 0x000000263b097211 */ /* 0x000fc400028f0eff */
[----:B----4-:R-:W-:Y:S02]  /*6a50*/  PRMT R10, R11, 0x7632, R10 ;  /* 0x000076320b0a7816 */ /* 0x010fe4000000000a */
[C---:B------:R-:W-:Y:S01]  /*6a60*/  LEA R20, P3, R57.reuse, R68, 0x1 ;  /* 0x0000004439147211 */ /* 0x040fe200078608ff */
[----:B------:R3:W-:Y:S01]  /*6a70*/  @P2 STG.E.U16 desc[UR20][R8.64], R11 ;  /* 0x0000000b08002986 */ /* 0x0007e2000c101514 */
[C---:B------:R-:W-:Y:S01]  /*6a80*/  ISETP.LT.AND P2, PT, R54.reuse, UR15, !P0 ;  /* 0x0000000f36007c0c */ /* 0x040fe2000c741270 */
[----:B------:R-:W-:Y:S01]  /*6a90*/  IMAD R54, R54, UR5, RZ ;  /* 0x0000000536367c24 */ /* 0x000fe2000f8e02ff */
[-C--:B------:R-:W-:Y:S02]  /*6aa0*/  LEA.HI.X.SX32 R21, R57, R38.reuse, 0x1, P3 ;  /* 0x0000002639157211 */ /* 0x080fe400018f0eff */
[C---:B------:R-:W-:Y:S01]  /*6ab0*/  ISETP.LT.AND P3, PT, R55.reuse, UR15, !P0 ;  /* 0x0000000f37007c0c */ /* 0x040fe2000c761270 */
[----:B------:R-:W-:Y:S01]  /*6ac0*/  IMAD R55, R55, UR5, RZ ;  /* 0x0000000537377c24 */ /* 0x000fe2000f8e02ff */
[----:B-1----:R-:W-:-:S02]  /*6ad0*/  LEA.HI.X.SX32 R19, R58, R38, 0x1, P6 ;  /* 0x000000263a137211 */ /* 0x002fc400030f0eff */
[C---:B------:R-:W-:Y:S01]  /*6ae0*/  ISETP.LT.AND P5, PT, R53.reuse, UR15, !P0 ;  /* 0x0000000f35007c0c */ /* 0x040fe2000c7a1270 */
[----:B------:R-:W-:Y:S02]  /*6af0*/  IMAD R53, R53, UR5, RZ ;  /* 0x0000000535357c24 */ /* 0x000fe4000f8e02ff */
[----:B------:R1:W-:Y:S01]  /*6b00*/  @P4 STG.E.U16 desc[UR20][R18.64], R10 ;  /* 0x0000000a12004986 */ /* 0x0003e2000c101514 */
[C---:B------:R-:W-:Y:S01]  /*6b10*/  ISETP.LT.AND P4, PT, R56.reuse, UR15, !P0 ;  /* 0x0000000f38007c0c */ /* 0x040fe2000c781270 */
[----:B------:R-:W-:Y:S01]  /*6b20*/  IMAD R56, R56, UR5, RZ ;  /* 0x0000000538387c24 */ /* 0x000fe2000f8e02ff */
[-C--:B---3--:R-:W-:Y:S01]  /*6b30*/  LEA R8, P6, R55, R68.reuse, 0x1 ;  /* 0x0000004437087211 */ /* 0x088fe200078c08ff */
[----:B0-----:R-:W-:Y:S03]  /*6b40*/  @P1 STG.E.U16 desc[UR20][R20.64], R12 ;  /* 0x0000000c14001986 */ /* 0x001fe6000c101514 */
[----:B------:R-:W-:-:S02]  /*6b50*/  LEA R16, P1, R56, R68, 0x1 ;  /* 0x0000004438107211 */ /* 0x000fc400078208ff */
[-C--:B------:R-:W-:Y:S02]  /*6b60*/  LEA.HI.X.SX32 R9, R55, R38.reuse, 0x1, P6 ;  /* 0x0000002637097211 */ /* 0x080fe400030f0eff */
[----:B------:R-:W-:Y:S02]  /*6b70*/  LEA.HI.X.SX32 R17, R56, R38, 0x1, P1 ;  /* 0x0000002638117211 */ /* 0x000fe400008f0eff */
[----:B-1----:R-:W-:Y:S02]  /*6b80*/  PRMT R19, R12, 0x7632, R19 ;  /* 0x000076320c137816 */ /* 0x002fe40000000013 */
[----:B------:R-:W-:-:S03]  /*6b90*/  LEA R10, P1, R54, R68, 0x1 ;  /* 0x00000044360a7211 */ /* 0x000fc600078208ff */
[----:B------:R0:W-:Y:S01]  /*6ba0*/  @P4 STG.E.U16 desc[UR20][R16.64], R19 ;  /* 0x0000001310004986 */ /* 0x0001e2000c101514 */
[----:B------:R-:W-:Y:S02]  /*6bb0*/  LEA.HI.X.SX32 R11, R54, R38, 0x1, P1 ;  /* 0x00000026360b7211 */ /* 0x000fe400008f0eff */
[C---:B------:R-:W-:Y:S01]  /*6bc0*/  LEA R18, P4, R53.reuse, R68, 0x1 ;  /* 0x0000004435127211 */ /* 0x040fe200078808ff */
[----:B------:R1:W-:Y:S01]  /*6bd0*/  @P3 STG.E.U16 desc[UR20][R8.64], R13 ;  /* 0x0000000d08003986 */ /* 0x0003e2000c101514 */
[C---:B------:R-:W-:Y:S01]  /*6be0*/  ISETP.LT.AND P1, PT, R52.reuse, UR15, !P0 ;  /* 0x0000000f34007c0c */ /* 0x040fe2000c721270 */
[----:B------:R-:W-:Y:S01]  /*6bf0*/  IMAD R52, R52, UR5, RZ ;  /* 0x0000000534347c24 */ /* 0x000fe2000f8e02ff */
[C---:B------:R-:W-:Y:S01]  /*6c00*/  ISETP.LT.AND P3, PT, R50.reuse, UR15, !P0 ;  /* 0x0000000f32007c0c */ /* 0x040fe2000c761270 */
[----:B------:R-:W-:Y:S01]  /*6c10*/  IMAD R50, R50, UR5, RZ ;  /* 0x0000000532327c24 */ /* 0x000fe2000f8e02ff */
[----:B0-----:R-:W-:Y:S02]  /*6c20*/  LEA.HI.X.SX32 R19, R53, R38, 0x1, P4 ;  /* 0x0000002635137211 */ /* 0x001fe400020f0eff */
[C---:B------:R-:W-:Y:S01]  /*6c30*/  ISETP.LT.AND P4, PT, R51.reuse, UR15, !P0 ;  /* 0x0000000f33007c0c */ /* 0x040fe2000c781270 */
[----:B------:R-:W-:Y:S01]  /*6c40*/  IMAD R51, R51, UR5, RZ ;  /* 0x0000000533337c24 */ /* 0x000fe2000f8e02ff */
[----:B-1----:R-:W-:-:S05]  /*6c50*/  PRMT R9, R13, 0x7632, R9 ;  /* 0x000076320d097816 */ /* 0x002fca0000000009 */
[----:B------:R0:W-:Y:S01]  /*6c60*/  @P2 STG.E.U16 desc[UR20][R10.64], R9 ;  /* 0x000000090a002986 */ /* 0x0001e2000c101514 */
[----:B------:R-:W-:-:S03]  /*6c70*/  LEA R16, P2, R52, R68, 0x1 ;  /* 0x0000004434107211 */ /* 0x000fc600078408ff */
[----:B------:R1:W-:Y:S01]  /*6c80*/  @P5 STG.E.U16 desc[UR20][R18.64], R14 ;  /* 0x0000000e12005986 */ /* 0x0003e2000c101514 */
[----:B------:R-:W-:Y:S02]  /*6c90*/  LEA.HI.X.SX32 R17, R52, R38, 0x1, P2 ;  /* 0x0000002634117211 */ /* 0x000fe400010f0eff */
[-C--:B------:R-:W-:Y:S02]  /*6ca0*/  LEA R8, P5, R51, R68.reuse, 0x1 ;  /* 0x0000004433087211 */ /* 0x080fe400078a08ff */
[C---:B------:R-:W-:Y:S01]  /*6cb0*/  ISETP.LT.AND P2, PT, R49.reuse, UR15, !P0 ;  /* 0x0000000f31007c0c */ /* 0x040fe2000c741270 */
[----:B------:R-:W-:Y:S01]  /*6cc0*/  IMAD R49, R49, UR5, RZ ;  /* 0x0000000531317c24 */ /* 0x000fe2000f8e02ff */
[----:B0-----:R-:W-:Y:S02]  /*6cd0*/  PRMT R11, R14, 0x7632, R11 ;  /* 0x000076320e0b7816 */ /* 0x001fe4000000000b */
[----:B------:R-:W-:Y:S02]  /*6ce0*/  LEA R10, P6, R50, R68, 0x1 ;  /* 0x00000044320a7211 */ /* 0x000fe400078c08ff */
[----:B------:R-:W-:Y:S01]  /*6cf0*/  LEA.HI.X.SX32 R9, R51, R38, 0x1, P5 ;  /* 0x0000002633097211 */ /* 0x000fe200028f0eff */
[----:B------:R0:W-:Y:S01]  /*6d00*/  @P1 STG.E.U16 desc[UR20][R16.64], R11 ;  /* 0x0000000b10001986 */ /* 0x0001e2000c101514 */
[C---:B------:R-:W-:Y:S01]  /*6d10*/  ISETP.LT.AND P1, PT, R48.reuse, UR15, !P0 ;  /* 0x0000000f30007c0c */ /* 0x040fe2000c721270 */
[----:B------:R-:W-:Y:S01]  /*6d20*/  IMAD R48, R48, UR5, RZ ;  /* 0x0000000530307c24 */ /* 0x000fe2000f8e02ff */
[----:B-1----:R-:W-:Y:S01]  /*6d30*/  PRMT R14, R15, 0x7632, R14 ;  /* 0x000076320f0e7816 */ /* 0x002fe2000000000e */
[----:B------:R1:W-:Y:S01]  /*6d40*/  @P4 STG.E.U16 desc[UR20][R8.64], R15 ;  /* 0x0000000f08004986 */ /* 0x0003e2000c101514 */
[----:B------:R-:W-:-:S02]  /*6d50*/  LEA R12, P5, R49, R68, 0x1 ;  /* 0x00000044310c7211 */ /* 0x000fc400078a08ff */
[C---:B------:R-:W-:Y:S01]  /*6d60*/  ISETP.LT.AND P4, PT, R45.reuse, UR15, !P0 ;  /* 0x0000000f2d007c0c */ /* 0x040fe2000c781270 */
[----:B------:R-:W-:Y:S01]  /*6d70*/  IMAD R45, R45, UR5, RZ ;  /* 0x000000052d2d7c24 */ /* 0x000fe2000f8e02ff */
[-C--:B------:R-:W-:Y:S02]  /*6d80*/  LEA.HI.X.SX32 R13, R49, R38.reuse, 0x1, P5 ;  /* 0x00000026310d7211 */ /* 0x080fe400028f0eff */
[----:B0-----:R-:W-:Y:S02]  /*6d90*/  LEA.HI.X.SX32 R11, R50, R38, 0x1, P6 ;  /* 0x00000026320b7211 */ /* 0x001fe400030f0eff */
[----:B-1----:R-:W-:-:S03]  /*6da0*/  PRMT R9, R4, 0x7632, R9 ;  /* 0x0000763204097816 */ /* 0x002fc60000000009 */
[----:B------:R0:W-:Y:S01]  /*6db0*/  @P3 STG.E.U16 desc[UR20][R10.64], R14 ;  /* 0x0000000e0a003986 */ /* 0x0001e2000c101514 */
[----:B------:R-:W-:-:S03]  /*6dc0*/  LEA R16, P3, R48, R68, 0x1 ;  /* 0x0000004430107211 */ /* 0x000fc600078608ff */
[----:B------:R1:W-:Y:S01]  /*6dd0*/  @P2 STG.E.U16 desc[UR20][R12.64], R4 ;  /* 0x000000040c002986 */ /* 0x0003e2000c101514 */
[----:B------:R-:W-:Y:S02]  /*6de0*/  LEA.HI.X.SX32 R17, R48, R38, 0x1, P3 ;  /* 0x0000002630117211 */ /* 0x000fe400018f0eff */
[C---:B------:R-:W-:Y:S01]  /*6df0*/  ISETP.LT.AND P3, PT, R47.reuse, UR15, !P0 ;  /* 0x0000000f2f007c0c */ /* 0x040fe2000c761270 */
[----:B------:R-:W-:Y:S01]  /*6e00*/  IMAD R47, R47, UR5, RZ ;  /* 0x000000052f2f7c24 */ /* 0x000fe2000f8e02ff */
[C---:B------:R-:W-:Y:S01]  /*6e10*/  ISETP.LT.AND P2, PT, R46.reuse, UR15, !P0 ;  /* 0x0000000f2e007c0c */ /* 0x040fe2000c741270 */
[----:B------:R-:W-:Y:S01]  /*6e20*/  IMAD R46, R46, UR5, RZ ;  /* 0x000000052e2e7c24 */ /* 0x000fe2000f8e02ff */
[----:B------:R3:W-:Y:S02]  /*6e30*/  @P1 STG.E.U16 desc[UR20][R16.64], R9 ;  /* 0x0000000910001986 */ /* 0x0007e4000c101514 */
[-C--:B------:R-:W-:Y:S02]  /*6e40*/  LEA R8, P1, R47, R68.reuse, 0x1 ;  /* 0x000000442f087211 */ /* 0x080fe400078208ff */
[----:B0-----:R-:W-:-:S02]  /*6e50*/  LEA R10, P5, R46, R68, 0x1 ;  /* 0x000000442e0a7211 */ /* 0x001fc400078a08ff */
[----:B-1----:R-:W-:Y:S02]  /*6e60*/  LEA R12, P6, R45, R68, 0x1 ;  /* 0x000000442d0c7211 */ /* 0x002fe400078c08ff */
[-C--:B------:R-:W-:Y:S02]  /*6e70*/  LEA.HI.X.SX32 R11, R46, R38.reuse, 0x1, P5 ;  /* 0x000000262e0b7211 */ /* 0x080fe400028f0eff */
[----:B------:R-:W-:Y:S02]  /*6e80*/  PRMT R4, R5, 0x7632, R4 ;  /* 0x0000763205047816 */ /* 0x000fe40000000004 */
[-C--:B---3--:R-:W-:Y:S01]  /*6e90*/  LEA.HI.X.SX32 R9, R47, R38.reuse, 0x1, P1 ;  /* 0x000000262f097211 */ /* 0x088fe200008f0eff */
[----:B------:R-:W-:Y:S01]  /*6ea0*/  IMAD R16, R40, UR5, RZ ;  /* 0x0000000528107c24 */ /* 0x000fe2000f8e02ff */
[C---:B------:R-:W-:Y:S01]  /*6eb0*/  ISETP.LT.AND P1, PT, R44.reuse, UR15, !P0 ;  /* 0x0000000f2c007c0c */ /* 0x040fe2000c721270 */
[----:B------:R-:W-:Y:S01]  /*6ec0*/  IMAD R44, R44, UR5, RZ ;  /* 0x000000052c2c7c24 */ /* 0x000fe2000f8e02ff */
[----:B------:R-:W-:Y:S01]  /*6ed0*/  LEA.HI.X.SX32 R13, R45, R38, 0x1, P6 ;  /* 0x000000262d0d7211 */ /* 0x000fe200030f0eff */
[----:B------:R0:W-:Y:S03]  /*6ee0*/  @P3 STG.E.U16 desc[UR20][R8.64], R5 ;  /* 0x0000000508003986 */ /* 0x0001e6000c101514 */
[C---:B------:R-:W-:Y:S01]  /*6ef0*/  LEA R14, P3, R44.reuse, R68, 0x1 ;  /* 0x000000442c0e7211 */ /* 0x040fe200078608ff */
[----:B------:R1:W-:Y:S01]  /*6f00*/  @P2 STG.E.U16 desc[UR20][R10.64], R4 ;  /* 0x000000040a002986 */ /* 0x0003e2000c101514 */
[C---:B------:R-:W-:Y:S01]  /*6f10*/  ISETP.LT.AND P2, PT, R43.reuse, UR15, !P0 ;  /* 0x0000000f2b007c0c */ /* 0x040fe2000c741270 */
[----:B------:R-:W-:Y:S01]  /*6f20*/  IMAD R43, R43, UR5, RZ ;  /* 0x000000052b2b7c24 */ /* 0x000fe2000f8e02ff */
[----:B------:R-:W-:Y:S01]  /*6f30*/  LEA.HI.X.SX32 R15, R44, R38, 0x1, P3 ;  /* 0x000000262c0f7211 */ /* 0x000fe200018f0eff */
[----:B------:R3:W-:Y:S01]  /*6f40*/  @P4 STG.E.U16 desc[UR20][R12.64], R6 ;  /* 0x000000060c004986 */ /* 0x0007e2000c101514 */
[C---:B------:R-:W-:Y:S01]  /*6f50*/  ISETP.LT.AND P4, PT, R42.reuse, UR15, !P0 ;  /* 0x0000000f2a007c0c */ /* 0x040fe2000c781270 */
[----:B------:R-:W-:Y:S01]  /*6f60*/  IMAD R42, R42, UR5, RZ ;  /* 0x000000052a2a7c24 */ /* 0x000fe2000f8e02ff */
[C---:B------:R-:W-:Y:S01]  /*6f70*/  ISETP.LT.AND P3, PT, R41.reuse, UR15, !P0 ;  /* 0x0000000f29007c0c */ /* 0x040fe2000c761270 */
[----:B------:R-:W-:Y:S01]  /*6f80*/  IMAD R41, R41, UR5, RZ ;  /* 0x0000000529297c24 */ /* 0x000fe2000f8e02ff */
[----:B0-----:R-:W-:-:S02]  /*6f90*/  PRMT R9, R6, 0x7632, R9 ;  /* 0x0000763206097816 */ /* 0x001fc40000000009 */
[-C--:B------:R-:W-:Y:S02]  /*6fa0*/  LEA R8, P5, R42, R68.reuse, 0x1 ;  /* 0x000000442a087211 */ /* 0x080fe400078a08ff */
[C---:B-1----:R-:W-:Y:S01]  /*6fb0*/  LEA R4, P6, R43.reuse, R68, 0x1 ;  /* 0x000000442b047211 */ /* 0x042fe200078c08ff */
[----:B------:R0:W-:Y:S01]  /*6fc0*/  @P1 STG.E.U16 desc[UR20][R14.64], R9 ;  /* 0x000000090e001986 */ /* 0x0001e2000c101514 */
[----:B------:R-:W-:Y:S02]  /*6fd0*/  ISETP.LT.AND P1, PT, R40, UR15, !P0 ;  /* 0x0000000f28007c0c */ /* 0x000fe4000c721270 */
[----:B------:R-:W-:Y:S02]  /*6fe0*/  LEA.HI.X.SX32 R5, R43, R38, 0x1, P6 ;  /* 0x000000262b057211 */ /* 0x000fe400030f0eff */
[----:B------:R-:W-:Y:S02]  /*6ff0*/  LEA R10, P6, R41, R68, 0x1 ;  /* 0x00000044290a7211 */ /* 0x000fe400078c08ff */
[----:B---3--:R-:W-:Y:S01]  /*7000*/  PRMT R6, R7, 0x7632, R6 ;  /* 0x0000763207067816 */ /* 0x008fe20000000006 */
[----:B------:R2:W-:Y:S01]  /*7010*/  @P2 STG.E.U16 desc[UR20][R4.64], R7 ;  /* 0x0000000704002986 */ /* 0x0005e2000c101514 */
[----:B------:R-:W-:-:S02]  /*7020*/  LEA.HI.X.SX32 R11, R41, R38, 0x1, P6 ;  /* 0x00000026290b7211 */ /* 0x000fc400030f0eff */
[----:B0-----:R-:W-:Y:S01]  /*7030*/  LEA.HI.X.SX32 R9, R42, R38, 0x1, P5 ;  /* 0x000000262a097211 */ /* 0x001fe200028f0eff */
[----:B------:R-:W-:Y:S01]  /*7040*/  IMAD R15, R2, UR5, RZ ;  /* 0x00000005020f7c24 */ /* 0x000fe2000f8e02ff */
[C---:B------:R-:W-:Y:S01]  /*7050*/  LEA R12, P5, R16.reuse, R68, 0x1 ;  /* 0x00000044100c7211 */ /* 0x040fe200078a08ff */
[----:B------:R-:W-:Y:S02]  /*7060*/  IMAD R14, R3, UR5, RZ ;  /* 0x00000005030e7c24 */ /* 0x000fe4000f8e02ff */
[----:B------:R0:W-:Y:S01]  /*7070*/  @P4 STG.E.U16 desc[UR20][R8.64], R6 ;  /* 0x0000000608004986 */ /* 0x0001e2000c101514 */
[----:B------:R-:W-:Y:S01]  /*7080*/  LEA.HI.X.SX32 R13, R16, R38, 0x1, P5 ;  /* 0x00000026100d7211 */ /* 0x000fe200028f0eff */
[----:B------:R-:W-:Y:S01]  /*7090*/  IMAD R16, R0, UR5, RZ ;  /* 0x0000000500107c24 */ /* 0x000fe2000f8e02ff */
[----:B--2---:R-:W-:Y:S01]  /*70a0*/  PRMT R5, R64, 0x7632, R5 ;  /* 0x0000763240057816 */ /* 0x004fe20000000005 */
[----:B------:R-:W-:Y:S01]  /*70b0*/  @P3 STG.E.U16 desc[UR20][R10.64], R64 ;  /* 0x000000400a003986 */ /* 0x000fe2000c101514 */
[C---:B------:R-:W-:Y:S01]  /*70c0*/  ISETP.LT.AND P4, PT, R37.reuse, UR15, !P0 ;  /* 0x0000000f25007c0c */ /* 0x040fe2000c781270 */
[----:B------:R-:W-:Y:S01]  /*70d0*/  IMAD R37, R37, UR5, RZ ;  /* 0x0000000525257c24 */ /* 0x000fe2000f8e02ff */
[C---:B------:R-:W-:Y:S01]  /*70e0*/  ISETP.LT.AND P3, PT, R36.reuse, UR15, !P0 ;  /* 0x0000000f24007c0c */ /* 0x040fe2000c761270 */
[----:B------:R1:W-:Y:S01]  /*70f0*/  @P1 STG.E.U16 desc[UR20][R12.64], R5 ;  /* 0x000000050c001986 */ /* 0x0003e2000c101514 */
[----:B------:R-:W-:Y:S01]  /*7100*/  ISETP.LT.AND P5, PT, R39, UR15, !P0 ;  /* 0x0000000f27007c0c */ /* 0x000fe2000c7a1270 */
[----:B------:R-:W-:-:S02]  /*7110*/  IMAD R36, R36, UR5, RZ ;  /* 0x0000000524247c24 */ /* 0x000fc4000f8e02ff */
[----:B------:R-:W-:Y:S01]  /*7120*/  IMAD R39, R39, UR5, RZ ;  /* 0x0000000527277c24 */ /* 0x000fe2000f8e02ff */
[CC--:B0-----:R-:W-:Y:S02]  /*7130*/  LEA R6, P1, R37.reuse, R68.reuse, 0x1 ;  /* 0x0000004425067211 */ /* 0x0c1fe400078208ff */
[C---:B------:R-:W-:Y:S02]  /*7140*/  LEA R8, P2, R36.reuse, R68, 0x1 ;  /* 0x0000004424087211 */ /* 0x040fe400078408ff */
[----:B------:R-:W-:Y:S02]  /*7150*/  LEA.HI.X.SX32 R7, R37, R38, 0x1, P1 ;  /* 0x0000002625077211 */ /* 0x000fe400008f0eff */
[-C--:B------:R-:W-:Y:S02]  /*7160*/  LEA R4, P6, R39, R68.reuse, 0x1 ;  /* 0x0000004427047211 */ /* 0x080fe400078c08ff */
[----:B-1----:R-:W-:Y:S02]  /*7170*/  LEA R12, P1, R15, R68, 0x1 ;  /* 0x000000440f0c7211 */ /* 0x002fe400078208ff */
[----:B------:R-:W-:-:S02]  /*7180*/  LEA.HI.X.SX32 R9, R36, R38, 0x1, P2 ;  /* 0x0000002624097211 */ /* 0x000fc400010f0eff */
[-C--:B------:R-:W-:Y:S02]  /*7190*/  LEA.HI.X.SX32 R5, R39, R38.reuse, 0x1, P6 ;  /* 0x0000002627057211 */ /* 0x080fe400030f0eff */
[----:B------:R-:W-:Y:S02]  /*71a0*/  ISETP.LT.AND P2, PT, R3, UR15, !P0 ;  /* 0x0000000f03007c0c */ /* 0x000fe4000c741270 */
[----:B------:R-:W-:Y:S01]  /*71b0*/  LEA.HI.X.SX32 R13, R15, R38, 0x1, P1 ;  /* 0x000000260f0d7211 */ /* 0x000fe200008f0eff */
[----:B------:R0:W-:Y:S01]  /*71c0*/  @P5 STG.E.U16 desc[UR20][R4.64], R65 ;  /* 0x0000004104005986 */ /* 0x0001e2000c101514 */
[----:B------:R-:W-:Y:S02]  /*71d0*/  LEA R10, P6, R14, R68, 0x1 ;  /* 0x000000440e0a7211 */ /* 0x000fe400078c08ff */
[----:B------:R-:W-:Y:S02]  /*71e0*/  ISETP.LT.AND P1, PT, R2, UR15, !P0 ;  /* 0x0000000f02007c0c */ /* 0x000fe4000c721270 */
[----:B------:R-:W-:-:S02]  /*71f0*/  ISETP.LT.AND P0, PT, R0, UR15, !P0 ;  /* 0x0000000f00007c0c */ /* 0x000fc4000c701270 */
[----:B------:R-:W-:Y:S02]  /*7200*/  PRMT R3, R65, 0x7632, R3 ;  /* 0x0000763241037816 */ /* 0x000fe40000000003 */
[----:B------:R-:W-:Y:S02]  /*7210*/  LEA.HI.X.SX32 R11, R14, R38, 0x1, P6 ;  /* 0x000000260e0b7211 */ /* 0x000fe400030f0eff */
[----:B------:R-:W-:Y:S01]  /*7220*/  LEA R14, P6, R16, R68, 0x1 ;  /* 0x00000044100e7211 */ /* 0x000fe200078c08ff */
[----:B------:R1:W-:Y:S01]  /*7230*/  @P4 STG.E.U16 desc[UR20][R6.64], R3 ;  /* 0x0000000306004986 */ /* 0x0003e2000c101514 */
[----:B0-----:R-:W-:Y:S02]  /*7240*/  PRMT R5, R66, 0x7632, R5 ;  /* 0x0000763242057816 */ /* 0x001fe40000000005 */
[----:B------:R-:W-:Y:S01]  /*7250*/  LEA.HI.X.SX32 R15, R16, R38, 0x1, P6 ;  /* 0x00000026100f7211 */ /* 0x000fe200030f0eff */
[----:B------:R0:W-:Y:S04]  /*7260*/  @P3 STG.E.U16 desc[UR20][R8.64], R66 ;  /* 0x0000004208003986 */ /* 0x0001e8000c101514 */
[----:B------:R0:W-:Y:S01]  /*7270*/  @P2 STG.E.U16 desc[UR20][R10.64], R5 ;  /* 0x000000050a002986 */ /* 0x0001e2000c101514 */
[----:B-1----:R-:W-:-:S03]  /*7280*/  PRMT R7, R67, 0x7632, R7 ;  /* 0x0000763243077816 */ /* 0x002fc60000000007 */
[----:B------:R0:W-:Y:S04]  /*7290*/  @P1 STG.E.U16 desc[UR20][R12.64], R67 ;  /* 0x000000430c001986 */ /* 0x0001e8000c101514 */
[----:B------:R0:W-:Y:S01]  /*72a0*/  @P0 STG.E.U16 desc[UR20][R14.64], R7 ;  /* 0x000000070e000986 */ /* 0x0001e2000c101514 */
[----:B------:R-:W-:Y:S06]  /*72b0*/  BAR.SYNC.DEFER_BLOCKING 0x0 ;  /* 0x0000000000007b1d */ /* 0x000fec0000010000 */
[----:B------:R-:W-:Y:S05]  /*72c0*/  BRA.U UP0, `(.L_x_13) ;  /* 0x0000000100a07547 */ /* 0x000fea000b800000 */
[----:B------:R-:W1:Y:S01]  /*72d0*/  S2UR UR5, SR_CgaCtaId ;  /* 0x00000000000579c3 */ /* 0x000e620000008800 */
[----:B------:R-:W-:Y:S01]  /*72e0*/  NOP ;  /* 0x0000000000007918 */ /* 0x000fe20000000000 */
[----:B------:R-:W-:Y:S01]  /*72f0*/  UMOV UR4, 0x50 ;  /* 0x0000005000047882 */ /* 0x000fe20000000000 */
[----:B------:R-:W-:Y:S02]  /*7300*/  IMAD.U32 R0, RZ, RZ, UR8 ;  /* 0x00000008ff007e24 */ /* 0x000fe4000f8e00ff */
[----:B------:R-:W-:Y:S02]  /*7310*/  IMAD.MOV.U32 R3, RZ, RZ, 0x3 ;  /* 0x00000003ff037424 */ /* 0x000fe400078e00ff */
[----:B0-----:R-:W-:Y:S01]  /*7320*/  IMAD.MOV.U32 R7, RZ, RZ, 0x1 ;  /* 0x00000001ff077424 */ /* 0x001fe200078e00ff */
[----:B------:R-:W-:-:S04]  /*7330*/  LOP3.LUT R0, R0, 0xffff, RZ, 0xc0, !PT ;  /* 0x0000ffff00007812 */ /* 0x000fc800078ec0ff */
[----:B------:R-:W-:-:S05]  /*7340*/  SHF.R.U32.HI R0, RZ, 0x5, R0 ;  /* 0x00000005ff007819 */ /* 0x000fca0000011600 */
[----:B------:R-:W-:Y:S01]  /*7350*/  VIADD R2, R0, 0x10 ;  /* 0x0000001000027836 */ /* 0x000fe20000000000 */
[----:B------:R-:W-:Y:S01]  /*7360*/  SHF.L.U32 R0, R3, R0, RZ ;  /* 0x0000000003007219 */ /* 0x000fe200000006ff */
[----:B-1----:R-:W-:-:S03]  /*7370*/  ULEA UR6, UR5, UR4, 0x18 ;  /* 0x0000000405067291 */ /* 0x002fc6000f8ec0ff */
[----:B------:R-:W-:-:S04]  /*7380*/  SHF.L.U32 R3, R7, R2, RZ ;  /* 0x0000000207037219 */ /* 0x000fc800000006ff */
[----:B------:R-:W-:Y:S02]  /*7390*/  LOP3.LUT R0, R3, R0, RZ, 0xfc, !PT ;  /* 0x0000000003007212 */ /* 0x000fe400078efcff */
[----:B------:R-:W0:Y:S02]  /*73a0*/  LDS R5, [UR6] ;  /* 0x00000006ff057984 */ /* 0x000e240008000800 */
[C---:B------:R-:W-:Y:S02]  /*73b0*/  LOP3.LUT R2, R0.reuse, 0xffff, RZ, 0xc0, !PT ;  /* 0x0000ffff00027812 */ /* 0x040fe400078ec0ff */
[----:B0-----:R-:W-:-:S04]  /*73c0*/  LOP3.LUT R3, R0, 0xffff, R5, 0x80, !PT ;  /* 0x0000ffff00037812 */ /* 0x001fc800078e8005 */
[----:B------:R-:W-:-:S13]  /*73d0*/  ISETP.NE.AND P0, PT, R3, R2, PT ;  /* 0x000000020300720c */ /* 0x000fda0003f05270 */
[----:B------:R-:W-:Y:S05]  /*73e0*/  @P0 BRA `(.L_x_14) ;  /* 0x0000000000500947 */ /* 0x000fea0003800000 */
[----:B------:R-:W-:Y:S02]  /*73f0*/  SHF.R.U32.HI R5, RZ, 0x10, R5 ;  /* 0x00000010ff057819 */ /* 0x000fe40000011605 */
[----:B------:R-:W-:-:S04]  /*7400*/  SHF.R.U32.HI R2, RZ, 0x10, R0 ;  /* 0x00000010ff027819 */ /* 0x000fc80000011600 */
[----:B------:R-:W-:-:S04]  /*7410*/  LOP3.LUT R5, R5, R2, RZ, 0xc0, !PT ;  /* 0x0000000205057212 */ /* 0x000fc800078ec0ff */
[----:B------:R-:W-:-:S13]  /*7420*/  ISETP.NE.AND P0, PT, R5, R2, PT ;  /* 0x000000020500720c */ /* 0x000fda0003f05270 */
[----:B------:R-:W-:Y:S05]  /*7430*/  @P0 BRA `(.L_x_15) ;  /* 0x0000000000300947 */ /* 0x000fea0003800000 */
[----:B------:R-:W-:Y:S01]  /*7440*/  R2UR UR4, R0 ;  /* 0x00000000000472ca */ /* 0x000fe200000e0000 */
[----:B------:R-:W-:Y:S01]  /*7450*/  VOTEU.ANY UR5, UPT, PT ;  /* 0x0000000000057886 */ /* 0x000fe200038e0100 */
[----:B------:R-:W0:Y:S01]  /*7460*/  S2R R0, SR_LANEID ;  /* 0x0000000000007919 */ /* 0x000e220000000000 */
[----:B------:R-:W-:-:S10]  /*7470*/  UFLO.U32 UR5, UR5 ;  /* 0x00000005000572bd */ /* 0x000fd400080e0000 */
[----:B------:R-:W-:-:S06]  /*7480*/  ULOP3.LUT UR4, URZ, UR4, URZ, 0x33, !UPT ;  /* 0x00000004ff047292 */ /* 0x000fcc000f8e33ff */
[----:B------:R-:W-:-:S04]  /*7490*/  IMAD.U32 R2, RZ, RZ, UR4 ;  /* 0x00000004ff027e24 */ /* 0x000fc8000f8e00ff */
[----:B------:R-:W1:Y:S02]  /*74a0*/  REDUX UR7, R2 ;  /* 0x00000000020773c4 */ /* 0x000e640000000000 */
[----:B------:R2:W-:Y:S01]  /*74b0*/  UTCATOMSWS.AND URZ, UR4 ;  /* 0x0000000400ff79e3 */ /* 0x0005e20008000000 */
[----:B0-----:R-:W-:Y:S01]  /*74c0*/  ISETP.EQ.U32.AND P0, PT, R0, UR5, PT ;  /* 0x0000000500007c0c */ /* 0x001fe2000bf02070 */
[----:B-1----:R-:W-:-:S12]  /*74d0*/  IMAD.U32 R0, RZ, RZ, UR7 ;  /* 0x00000007ff007e24 */ /* 0x002fd8000f8e00ff */
[----:B------:R2:W-:Y:S01]  /*74e0*/  @P0 ATOMS.AND RZ, [UR6], R0 ;  /* 0x00000000ffff098c */ /* 0x0005e2000a800006 */
[----:B------:R-:W-:Y:S05]  /*74f0*/  BRA `(.L_x_13) ;  /* 0x0000000000147947 */ /* 0x000fea0003800000 */
.L_x_15:
[----:B------:R-:W-:-:S07]  /*7500*/  MOV R2, 0x7520 ;  /* 0x0000752000027802 */ /* 0x000fce0000000f00 */
[----:B------:R-:W-:Y:S05]  /*7510*/  CALL.REL.NOINC `($__internal_0_$__cuda_sm10x_tcgen05_guardrail_trap_col_being_dealloced_not_returned_by_alloc) ;  /* 0x00000000002c7944 */ /* 0x000fea0003c00000 */
[----:B------:R-:W-:Y:S05]  /*7520*/  BRA `(.L_x_13) ;  /* 0x0000000000087947 */ /* 0x000fea0003800000 */
.L_x_14:
[----:B------:R-:W-:-:S07]  /*7530*/  MOV R2, 0x7550 ;  /* 0x0000755000027802 */ /* 0x000fce0000000f00 */
[----:B------:R-:W-:Y:S05]  /*7540*/  CALL.REL.NOINC `($__internal_2_$__cuda_sm10x_tcgen05_guardrail_trap_unallocated_columns_being_dealloced) ;  /* 0x0000000000387944 */ /* 0x000fea0003c00000 */
.L_x_13:
[----:B------:R-:W-:Y:S01]  /*7550*/  NOP ;  /* 0x0000000000007918 */ /* 0x000fe20000000000 */
[----:B--2---:R-:W-:Y:S05]  /*7560*/  EXIT ;  /* 0x000000000000794d */ /* 0x004fea0003800000 */
.L_x_8:
[----:B------:R-:W0:Y:S02]  /*7570*/  SYNCS.PHASECHK.TRANS64.TRYWAIT P2, [UR11], R16 ;  /* 0x00000010ff0075a7 */ /* 0x000e24000804110b */
[----:B0-----:R-:W-:Y:S05]  /*7580*/  @!P2 BRA `(.L_x_8) ;  /* 0xfffffffc00f8a947 */ /* 0x001fea000383ffff */
[----:B------:R-:W-:Y:S05]  /*7590*/  BRA `(.L_x_16) ;  /* 0xffffffd800947947 */ /* 0x000fea000383ffff */
.L_x_12:
[----:B------:R-:W1:Y:S02]  /*75a0*/  SYNCS.PHASECHK.TRANS64.TRYWAIT P0, [UR11], R4 ;  /* 0x00000004ff0075a7 */ /* 0x000e64000800110b */
[----:B-1----:R-:W-:Y:S05]  /*75b0*/  @!P0 BRA `(.L_x_12) ;  /* 0xfffffffc00f88947 */ /* 0x002fea000383ffff */
[----:B------:R-:W-:Y:S05]  /*75c0*/  BRA `(.L_x_11) ;  /* 0xffffffec00b07947 */ /* 0x000fea000383ffff */
        .weak           $__internal_0_$__cuda_sm10x_tcgen05_guardrail_trap_col_being_dealloced_not_returned_by_alloc
        .type           $__internal_0_$__cuda_sm10x_tcgen05_guardrail_trap_col_being_dealloced_not_returned_by_alloc,@function
        .size           $__internal_0_$__cuda_sm10x_tcgen05_guardrail_trap_col_being_dealloced_not_returned_by_alloc,($__internal_1_$__cuda_sm10x_tcgen05_guardrail_trap_phase_invalid_during_alloc - $__internal_0_$__cuda_sm10x_tcgen05_guardrail_trap_col_being_dealloced_not_returned_by_alloc)
$__internal_0_$__cuda_sm10x_tcgen05_guardrail_trap_col_being_dealloced_not_returned_by_alloc:
[----:B------:R-:W-:Y:S05]  /*75d0*/  BPT.TRAP 0x1 ;  /* 0x000000040000795c */ /* 0x000fea0000300000 */
[----:B------:R-:W-:-:S04]  /*75e0*/  IMAD.MOV.U32 R3, RZ, RZ, 0x0 ;  /* 0x00000000ff037424 */ /* 0x000fc800078e00ff */
[----:B------:R-:W-:Y:S05]  /*75f0*/  RET.REL.NODEC R2 `(matmul_kernel) ;  /* 0xffffff8802807950 */ /* 0x000fea0003c3ffff */
        .weak           $__internal_1_$__cuda_sm10x_tcgen05_guardrail_trap_phase_invalid_during_alloc
        .type           $__internal_1_$__cuda_sm10x_tcgen05_guardrail_trap_phase_invalid_during_alloc,@function
        .size           $__internal_1_$__cuda_sm10x_tcgen05_guardrail_trap_phase_invalid_during_alloc,($__internal_2_$__cuda_sm10x_tcgen05_guardrail_trap_unallocated_columns_being_dealloced - $__internal_1_$__cuda_sm10x_tcgen05_guardrail_trap_phase_invalid_during_alloc)
$__internal_1_$__cuda_sm10x_tcgen05_guardrail_trap_phase_invalid_during_alloc:
[----:B------:R-:W-:Y:S05]  /*7600*/  BPT.TRAP 0x1 ;  /* 0x000000040000795c */ /* 0x000fea0000300000 */
[----:B------:R-:W-:-:S04]  /*7610*/  IMAD.MOV.U32 R3, RZ, RZ, 0x0 ;  /* 0x00000000ff037424 */ /* 0x000fc800078e00ff */
[----:B------:R-:W-:Y:S05]  /*7620*/  RET.REL.NODEC R2 `(matmul_kernel) ;  /* 0xffffff8802747950 */ /* 0x000fea0003c3ffff */
        .weak           $__internal_2_$__cuda_sm10x_tcgen05_guardrail_trap_unallocated_columns_being_dealloced
        .type           $__internal_2_$__cuda_sm10x_tcgen05_guardrail_trap_unallocated_columns_being_dealloced,@function
        .size           $__internal_2_$__cuda_sm10x_tcgen05_guardrail_trap_unallocated_columns_being_dealloced,(.L_x_20 - $__internal_2_$__cuda_sm10x_tcgen05_guardrail_trap_unallocated_columns_being_dealloced)
$__internal_2_$__cuda_sm10x_tcgen05_guardrail_trap_unallocated_columns_being_dealloced:
[----:B------:R-:W-:Y:S05]  /*7630*/  BPT.TRAP 0x1 ;  /* 0x000000040000795c */ /* 0x000fea0000300000 */
[----:B------:R-:W-:-:S04]  /*7640*/  IMAD.MOV.U32 R3, RZ, RZ, 0x0 ;  /* 0x00000000ff037424 */ /* 0x000fc800078e00ff */
[----:B------:R-:W-:Y:S05]  /*7650*/  RET.REL.NODEC R2 `(matmul_kernel) ;  /* 0xffffff8802687950 */ /* 0x000fea0003c3ffff */
.L_x_17:
[----:B------:R-:W-:-:S00]  /*7660*/  BRA `(.L_x_17) ;  /* 0xfffffffc00fc7947 */ /* 0x000fc0000383ffff */
[----:B------:R-:W-:-:S00]  /*7670*/  NOP ;  /* 0x0000000000007918 */ /* 0x000fc00000000000 */
        /* <DEDUP_REMOVED lines=8> */
.L_x_20:


//--------------------- .nv.shared.matmul_kernel  --------------------------
	.section	.nv.shared.matmul_kernel,"aw",@nobits
	.sectionflags	@""
	.align	16
	.zero		1024


//--------------------- .nv.shared.reserved.0     --------------------------
	.section	.nv.shared.reserved.0,"aw",@nobits
	.align	8
	.weak		__nv_reservedSMEM_offset_0_alias
	.size		__nv_reservedSMEM_offset_0_alias, 0, 64
	.other		__nv_reservedSMEM_offset_0_alias,@"STO_CUDA_RESERVED_SHARED STV_DEFAULT"
__nv_reservedSMEM_offset_0_alias:
	.zero		0
.nv.shared.reserved.0:
	.zero		64
	.weak		__nv_reservedSMEM_allocation_phase
	.type		__nv_reservedSMEM_allocation_phase,@object
	.size		__nv_reservedSMEM_allocation_phase,(.L_0 - __nv_reservedSMEM_allocation_phase)
__nv_reservedSMEM_allocation_phase:
	.zero		1
.L_0:
	.zero		7
	.weak		__nv_reservedSMEM_devtool_atexit_pc
	.type		__nv_reservedSMEM_devtool_atexit_pc,@object
	.size		__nv_reservedSMEM_devtool_atexit_pc,(__nv_reservedSMEM_allocation_mask - __nv_reservedSMEM_devtool_atexit_pc)
__nv_reservedSMEM_devtool_atexit_pc:
	.zero		8
	.weak		__nv_reservedSMEM_allocation_mask
	.type		__nv_reservedSMEM_allocation_mask,@object
	.size		__nv_reservedSMEM_allocation_mask,(.L_2 - __nv_reservedSMEM_allocation_mask)
__nv_reservedSMEM_allocation_mask:
	.zero		4
.L_2:


//--------------------- .nv.constant0.matmul_kernel --------------------------
	.section	.nv.constant0.matmul_kernel,"a",@progbits
	.sectionflags	@""
	.align	4
.nv.constant0.matmul_kernel:
	.zero		976


//--------------------- SYMBOLS --------------------------

	.type		.nv.reservedSmem.offset0,@object
	.size		.nv.reservedSmem.offset0,0x4
	.type		.nv.reservedSmem.cap,@object
	.size		.nv.reservedSmem.cap,0x4
